//
// Generated by NVIDIA NVVM Compiler
//
// Compiler Build ID: CL-36424714
// Cuda compilation tools, release 13.0, V13.0.88
// Based on NVVM 20.0.0
//

.version 9.0
.target sm_100
.address_size 64

	// .globl	_Z10list_printiPf
.extern .func  (.param .b32 func_retval0) vprintf
(
	.param .b64 vprintf_param_0,
	.param .b64 vprintf_param_1
)
;
.global .align 1 .b8 $str[21] = {84, 104, 114, 101, 97, 100, 32, 37, 105, 32, 115, 104, 111, 119, 115, 32, 37, 102, 32, 10};

.visible .entry _Z10list_printiPf(
	.param .u32 _Z10list_printiPf_param_0,
	.param .u64 .ptr .align 1 _Z10list_printiPf_param_1
)
{
	.local .align 16 .b8 	__local_depot0[16];
	.reg .b64 	%SP;
	.reg .b64 	%SPL;
	.reg .b32 	%r<7>;
	.reg .b32 	%f<2>;
	.reg .b64 	%rd<9>;
	.reg .b64 	%fd<2>;

	mov.u64 	%SPL, __local_depot0;
	cvta.local.u64 	%SP, %SPL;
	ld.param.u64 	%rd1, [_Z10list_printiPf_param_1];
	cvta.to.global.u64 	%rd2, %rd1;
	add.u64 	%rd3, %SP, 0;
	add.u64 	%rd4, %SPL, 0;
	mov.u32 	%r1, %ctaid.x;
	mov.u32 	%r2, %ntid.x;
	mov.u32 	%r3, %tid.x;
	mad.lo.s32 	%r4, %r1, %r2, %r3;
	mul.wide.s32 	%rd5, %r4, 4;
	add.s64 	%rd6, %rd2, %rd5;
	ld.global.f32 	%f1, [%rd6];
	cvt.f64.f32 	%fd1, %f1;
	st.local.u32 	[%rd4], %r4;
	st.local.f64 	[%rd4+8], %fd1;
	mov.u64 	%rd7, $str;
	cvta.global.u64 	%rd8, %rd7;
	{ // callseq 0, 0
	.param .b64 param0;
	st.param.b64 	[param0], %rd8;
	.param .b64 param1;
	st.param.b64 	[param1], %rd3;
	.param .b32 retval0;
	call.uni (retval0), 
	vprintf, 
	(
	param0, 
	param1
	);
	ld.param.b32 	%r5, [retval0];
	} // callseq 0
	ret;

}
	// .globl	_Z12Solve_KernelPfS_S_S_S_ii
.visible .entry _Z12Solve_KernelPfS_S_S_S_ii(
	.param .u64 .ptr .align 1 _Z12Solve_KernelPfS_S_S_S_ii_param_0,
	.param .u64 .ptr .align 1 _Z12Solve_KernelPfS_S_S_S_ii_param_1,
	.param .u64 .ptr .align 1 _Z12Solve_KernelPfS_S_S_S_ii_param_2,
	.param .u64 .ptr .align 1 _Z12Solve_KernelPfS_S_S_S_ii_param_3,
	.param .u64 .ptr .align 1 _Z12Solve_KernelPfS_S_S_S_ii_param_4,
	.param .u32 _Z12Solve_KernelPfS_S_S_S_ii_param_5,
	.param .u32 _Z12Solve_KernelPfS_S_S_S_ii_param_6
)
{
	.reg .pred 	%p<30>;
	.reg .b16 	%rs<9>;
	.reg .b32 	%r<47>;
	.reg .b32 	%f<102>;
	.reg .b64 	%rd<63>;

	ld.param.u64 	%rd9, [_Z12Solve_KernelPfS_S_S_S_ii_param_0];
	ld.param.u64 	%rd10, [_Z12Solve_KernelPfS_S_S_S_ii_param_1];
	ld.param.u64 	%rd11, [_Z12Solve_KernelPfS_S_S_S_ii_param_2];
	ld.param.u64 	%rd12, [_Z12Solve_KernelPfS_S_S_S_ii_param_3];
	ld.param.u64 	%rd13, [_Z12Solve_KernelPfS_S_S_S_ii_param_4];
	ld.param.u32 	%r14, [_Z12Solve_KernelPfS_S_S_S_ii_param_5];
	ld.param.u32 	%r15, [_Z12Solve_KernelPfS_S_S_S_ii_param_6];
	cvta.to.global.u64 	%rd1, %rd13;
	cvta.to.global.u64 	%rd2, %rd11;
	cvta.to.global.u64 	%rd3, %rd12;
	cvta.to.global.u64 	%rd4, %rd10;
	cvta.to.global.u64 	%rd5, %rd9;
	mov.u32 	%r17, %ctaid.x;
	mov.u32 	%r18, %ntid.x;
	mov.u32 	%r19, %tid.x;
	mad.lo.s32 	%r1, %r17, %r18, %r19;
	setp.lt.s32 	%p4, %r14, 1;
	mov.b32 	%r13, 1;
	@%p4 bra 	$L__BB1_14;
	mul.wide.s32 	%rd14, %r1, 4;
	add.s64 	%rd6, %rd5, %rd14;
	add.s64 	%rd7, %rd4, %rd14;
	add.s64 	%rd8, %rd3, %rd14;
	neg.s32 	%r41, %r14;
	mov.b32 	%r13, 1;
	mov.b16 	%rs7, 1;
$L__BB1_2:
	and.b16  	%rs6, %rs7, 255;
	setp.eq.s16 	%p5, %rs6, 0;
	mov.b16 	%rs7, 0;
	mov.f32 	%f87, 0f00000000;
	@%p5 bra 	$L__BB1_12;
	shl.b32 	%r6, %r13, 1;
	setp.lt.s32 	%p6, %r1, %r13;
	mov.f32 	%f93, 0f00000000;
	mov.f32 	%f101, %f87;
	mov.f32 	%f94, %f93;
	@%p6 bra 	$L__BB1_7;
	setp.ge.s32 	%p7, %r1, %r6;
	@%p7 bra 	$L__BB1_6;
	ld.global.f32 	%f37, [%rd6];
	sub.s32 	%r23, %r1, %r13;
	mul.wide.s32 	%rd20, %r23, 4;
	add.s64 	%rd21, %rd4, %rd20;
	ld.global.f32 	%f38, [%rd21];
	div.rn.f32 	%f39, %f37, %f38;
	add.s64 	%rd22, %rd2, %rd20;
	ld.global.f32 	%f40, [%rd22];
	mul.f32 	%f93, %f40, %f39;
	add.s64 	%rd23, %rd3, %rd20;
	ld.global.f32 	%f41, [%rd23];
	mul.f32 	%f94, %f39, %f41;
	mov.f32 	%f101, %f87;
	bra.uni 	$L__BB1_7;
$L__BB1_6:
	ld.global.f32 	%f29, [%rd6];
	sub.s32 	%r22, %r1, %r13;
	mul.wide.s32 	%rd15, %r22, 4;
	add.s64 	%rd16, %rd4, %rd15;
	ld.global.f32 	%f30, [%rd16];
	div.rn.f32 	%f31, %f29, %f30;
	add.s64 	%rd17, %rd5, %rd15;
	ld.global.f32 	%f32, [%rd17];
	neg.f32 	%f33, %f32;
	mul.f32 	%f101, %f31, %f33;
	add.s64 	%rd18, %rd2, %rd15;
	ld.global.f32 	%f34, [%rd18];
	mul.f32 	%f93, %f31, %f34;
	add.s64 	%rd19, %rd3, %rd15;
	ld.global.f32 	%f35, [%rd19];
	mul.f32 	%f94, %f31, %f35;
$L__BB1_7:
	add.s32 	%r7, %r13, %r1;
	setp.ge.s32 	%p8, %r7, %r15;
	mov.f32 	%f99, 0f00000000;
	mov.f32 	%f96, %f99;
	mov.f32 	%f97, %f99;
	@%p8 bra 	$L__BB1_11;
	add.s32 	%r24, %r7, %r13;
	setp.lt.s32 	%p9, %r24, %r15;
	@%p9 bra 	$L__BB1_10;
	mul.wide.s32 	%rd24, %r1, 4;
	add.s64 	%rd25, %rd2, %rd24;
	ld.global.f32 	%f44, [%rd25];
	mul.wide.s32 	%rd26, %r13, 4;
	add.s64 	%rd27, %rd7, %rd26;
	ld.global.f32 	%f45, [%rd27];
	div.rn.f32 	%f46, %f44, %f45;
	add.s64 	%rd28, %rd6, %rd26;
	ld.global.f32 	%f47, [%rd28];
	mul.f32 	%f96, %f47, %f46;
	add.s64 	%rd29, %rd8, %rd26;
	ld.global.f32 	%f48, [%rd29];
	mul.f32 	%f97, %f46, %f48;
	bra.uni 	$L__BB1_11;
$L__BB1_10:
	mul.wide.s32 	%rd30, %r1, 4;
	add.s64 	%rd31, %rd2, %rd30;
	ld.global.f32 	%f49, [%rd31];
	mul.wide.s32 	%rd32, %r13, 4;
	add.s64 	%rd33, %rd7, %rd32;
	ld.global.f32 	%f50, [%rd33];
	div.rn.f32 	%f51, %f49, %f50;
	add.s64 	%rd34, %rd31, %rd32;
	ld.global.f32 	%f52, [%rd34];
	neg.f32 	%f53, %f52;
	mul.f32 	%f99, %f51, %f53;
	add.s64 	%rd35, %rd6, %rd32;
	ld.global.f32 	%f54, [%rd35];
	mul.f32 	%f96, %f51, %f54;
	add.s64 	%rd36, %rd8, %rd32;
	ld.global.f32 	%f55, [%rd36];
	mul.f32 	%f97, %f51, %f55;
$L__BB1_11:
	ld.global.f32 	%f56, [%rd7];
	sub.f32 	%f57, %f56, %f93;
	sub.f32 	%f100, %f57, %f96;
	ld.global.f32 	%f58, [%rd8];
	sub.f32 	%f59, %f58, %f94;
	sub.f32 	%f98, %f59, %f97;
	shl.b32 	%r25, %r13, 2;
	sub.s32 	%r26, %r1, %r25;
	setp.gt.s32 	%p10, %r26, -1;
	setp.lt.s32 	%p11, %r26, %r15;
	and.pred  	%p12, %p10, %p11;
	selp.u32 	%r27, 1, 0, %p12;
	shl.b32 	%r8, %r13, 1;
	add.s32 	%r28, %r26, %r8;
	setp.gt.s32 	%p13, %r28, -1;
	setp.lt.s32 	%p14, %r28, %r15;
	and.pred  	%p15, %p13, %p14;
	selp.u32 	%r29, 1, 0, %p15;
	add.s32 	%r30, %r27, %r29;
	add.s32 	%r31, %r28, %r8;
	setp.gt.s32 	%p16, %r31, -1;
	setp.lt.s32 	%p17, %r31, %r15;
	and.pred  	%p18, %p16, %p17;
	selp.u32 	%r32, 1, 0, %p18;
	add.s32 	%r33, %r30, %r32;
	add.s32 	%r34, %r7, %r13;
	setp.gt.s32 	%p19, %r34, -1;
	setp.lt.s32 	%p20, %r34, %r15;
	and.pred  	%p21, %p19, %p20;
	selp.u32 	%r35, 1, 0, %p21;
	add.s32 	%r36, %r33, %r35;
	add.s32 	%r37, %r34, %r8;
	setp.gt.s32 	%p22, %r37, -1;
	setp.lt.s32 	%p23, %r37, %r15;
	and.pred  	%p24, %p22, %p23;
	selp.u32 	%r38, 1, 0, %p24;
	add.s32 	%r45, %r36, %r38;
	setp.gt.u32 	%p25, %r45, 2;
	selp.u16 	%rs7, 1, 0, %p25;
	mov.u32 	%r13, %r8;
$L__BB1_12:
	bar.sync 	0;
	st.global.f32 	[%rd6], %f101;
	st.global.f32 	[%rd7], %f100;
	mul.wide.s32 	%rd37, %r1, 4;
	add.s64 	%rd38, %rd2, %rd37;
	st.global.f32 	[%rd38], %f99;
	st.global.f32 	[%rd8], %f98;
	add.s32 	%r41, %r41, 1;
	setp.ne.s32 	%p26, %r41, 0;
	@%p26 bra 	$L__BB1_2;
	setp.eq.s32 	%p29, %r45, 1;
$L__BB1_14:
	not.pred 	%p27, %p29;
	@%p27 bra 	$L__BB1_16;
	mul.wide.s32 	%rd59, %r1, 4;
	add.s64 	%rd60, %rd3, %rd59;
	ld.global.f32 	%f84, [%rd60];
	add.s64 	%rd61, %rd4, %rd59;
	ld.global.f32 	%f85, [%rd61];
	div.rn.f32 	%f86, %f84, %f85;
	add.s64 	%rd62, %rd1, %rd59;
	st.global.f32 	[%rd62], %f86;
	bra.uni 	$L__BB1_19;
$L__BB1_16:
	setp.ge.s32 	%p28, %r1, %r13;
	@%p28 bra 	$L__BB1_18;
	add.s32 	%r40, %r13, %r1;
	mul.wide.s32 	%rd49, %r1, 4;
	add.s64 	%rd50, %rd2, %rd49;
	ld.global.f32 	%f72, [%rd50];
	mul.wide.s32 	%rd51, %r40, 4;
	add.s64 	%rd52, %rd4, %rd51;
	ld.global.f32 	%f73, [%rd52];
	div.rn.f32 	%f74, %f72, %f73;
	add.s64 	%rd53, %rd3, %rd49;
	ld.global.f32 	%f75, [%rd53];
	mul.wide.s32 	%rd54, %r13, 4;
	add.s64 	%rd55, %rd53, %rd54;
	ld.global.f32 	%f76, [%rd55];
	mul.f32 	%f77, %f74, %f76;
	sub.f32 	%f78, %f75, %f77;
	add.s64 	%rd56, %rd4, %rd49;
	ld.global.f32 	%f79, [%rd56];
	add.s64 	%rd57, %rd5, %rd51;
	ld.global.f32 	%f80, [%rd57];
	mul.f32 	%f81, %f74, %f80;
	sub.f32 	%f82, %f79, %f81;
	div.rn.f32 	%f83, %f78, %f82;
	add.s64 	%rd58, %rd1, %rd49;
	st.global.f32 	[%rd58], %f83;
	bra.uni 	$L__BB1_19;
$L__BB1_18:
	sub.s32 	%r39, %r1, %r13;
	mul.wide.s32 	%rd39, %r1, 4;
	add.s64 	%rd40, %rd5, %rd39;
	ld.global.f32 	%f60, [%rd40];
	mul.wide.s32 	%rd41, %r39, 4;
	add.s64 	%rd42, %rd4, %rd41;
	ld.global.f32 	%f61, [%rd42];
	div.rn.f32 	%f62, %f60, %f61;
	add.s64 	%rd43, %rd3, %rd39;
	ld.global.f32 	%f63, [%rd43];
	add.s64 	%rd44, %rd3, %rd41;
	ld.global.f32 	%f64, [%rd44];
	mul.f32 	%f65, %f62, %f64;
	sub.f32 	%f66, %f63, %f65;
	mul.wide.s32 	%rd45, %r13, 4;
	add.s64 	%rd46, %rd42, %rd45;
	ld.global.f32 	%f67, [%rd46];
	add.s64 	%rd47, %rd2, %rd41;
	ld.global.f32 	%f68, [%rd47];
	mul.f32 	%f69, %f62, %f68;
	sub.f32 	%f70, %f67, %f69;
	div.rn.f32 	%f71, %f66, %f70;
	add.s64 	%rd48, %rd1, %rd39;
	st.global.f32 	[%rd48], %f71;
$L__BB1_19:
	ret;

}


// ===== COMPILED SASS (sm_100) =====

	.target	sm_100

	.elftype	@"ET_EXEC"


//--------------------- .note.nv.tkinfo           --------------------------
	.section	.note.nv.tkinfo,"",@"SHT_NOTE"
	.sectionflags	@"SHF_NOTE_NV_TKINFO"
	.tkinfo
        /*0018*/ 	.word	0x00000002
        /*0030*/ 	.string	""
        /*0030*/ 	.string	"ptxas"
        /*0030*/ 	.string	"Cuda compilation tools, release 13.0, V13.0.88"
        /*0030*/ 	.string	"Build cuda_13.0.r13.0/compiler.36424714_0"
        /*0030*/ 	.string	"-arch sm_100 -m 64 "



//--------------------- .note.nv.cuinfo           --------------------------
	.section	.note.nv.cuinfo,"",@"SHT_NOTE"
	.sectionflags	@"SHF_NOTE_NV_CUINFO"
        /*0018*/ 	.short	0x0002
        /*001a*/ 	.short	0x0064
        /*001c*/ 	.short	0x0082
	.zero		2


//--------------------- .nv.info                  --------------------------
	.section	.nv.info,"",@"SHT_CUDA_INFO"
	.align	4


	//----- nvinfo : EIATTR_REGCOUNT
	.align		4
        /*0000*/ 	.byte	0x04, 0x2f
        /*0002*/ 	.short	(.L_2 - .L_1)
	.align		4
.L_1:
        /*0004*/ 	.word	index@(_Z10list_printiPf)
        /*0008*/ 	.word	0x00000018


	//----- nvinfo : EIATTR_FRAME_SIZE
	.align		4
.L_2:
        /*000c*/ 	.byte	0x04, 0x11
        /*000e*/ 	.short	(.L_4 - .L_3)
	.align		4
.L_3:
        /*0010*/ 	.word	index@(_Z10list_printiPf)
        /*0014*/ 	.word	0x00000010


	//----- nvinfo : EIATTR_REGCOUNT
	.align		4
.L_4:
        /*0018*/ 	.byte	0x04, 0x2f
        /*001a*/ 	.short	(.L_6 - .L_5)
	.align		4
.L_5:
        /*001c*/ 	.word	index@(_Z12Solve_KernelPfS_S_S_S_ii)
        /*0020*/ 	.word	0x00000020


	//----- nvinfo : EIATTR_FRAME_SIZE
	.align		4
.L_6:
        /*0024*/ 	.byte	0x04, 0x11
        /*0026*/ 	.short	(.L_8 - .L_7)
	.align		4
.L_7:
        /*0028*/ 	.word	index@($__internal_0_$__cuda_sm3x_div_rn_noftz_f32_slowpath)
        /*002c*/ 	.word	0x00000000


	//----- nvinfo : EIATTR_FRAME_SIZE
	.align		4
.L_8:
        /*0030*/ 	.byte	0x04, 0x11
        /*0032*/ 	.short	(.L_10 - .L_9)
	.align		4
.L_9:
        /*0034*/ 	.word	index@(_Z12Solve_KernelPfS_S_S_S_ii)
        /*0038*/ 	.word	0x00000000


	//----- nvinfo : EIATTR_MIN_STACK_SIZE
	.align		4
.L_10:
        /*003c*/ 	.byte	0x04, 0x12
        /*003e*/ 	.short	(.L_12 - .L_11)
	.align		4
.L_11:
        /*0040*/ 	.word	index@(_Z12Solve_KernelPfS_S_S_S_ii)
        /*0044*/ 	.word	0x00000000


	//----- nvinfo : EIATTR_MIN_STACK_SIZE
	.align		4
.L_12:
        /*0048*/ 	.byte	0x04, 0x12
        /*004a*/ 	.short	(.L_14 - .L_13)
	.align		4
.L_13:
        /*004c*/ 	.word	index@(_Z10list_printiPf)
        /*0050*/ 	.word	0x00000010
.L_14:


//--------------------- .nv.compat                --------------------------
	.section	.nv.compat,"",@"SHT_CUDA_COMPAT_INFO"
	.align	4
        /*0000*/ 	.byte	0x02, 0x09, 0x00, 0x00, 0x02, 0x02, 0x01, 0x00, 0x02, 0x05, 0x05, 0x00, 0x03, 0x07, 0x01, 0x01
        /*0010*/ 	.byte	0x02, 0x03, 0x00, 0x00, 0x02, 0x06, 0x01, 0x00, 0x04, 0x0b, 0x08, 0x00, 0x01, 0x00, 0x00, 0x00
        /*0020*/ 	.byte	0x00, 0x00, 0x00, 0x00


//--------------------- .nv.info._Z12Solve_KernelPfS_S_S_S_ii --------------------------
	.section	.nv.info._Z12Solve_KernelPfS_S_S_S_ii,"",@"SHT_CUDA_INFO"
	.sectionflags	@""
	.align	4


	//----- nvinfo : EIATTR_CUDA_API_VERSION
	.align		4
        /*0000*/ 	.byte	0x04, 0x37
        /*0002*/ 	.short	(.L_16 - .L_15)
.L_15:
        /*0004*/ 	.word	0x00000082


	//----- nvinfo : EIATTR_KPARAM_INFO
	.align		4
.L_16:
        /*0008*/ 	.byte	0x04, 0x17
        /*000a*/ 	.short	(.L_18 - .L_17)
.L_17:
        /*000c*/ 	.word	0x00000000
        /*0010*/ 	.short	0x0006
        /*0012*/ 	.short	0x002c
        /*0014*/ 	.byte	0x00, 0xf0, 0x11, 0x00


	//----- nvinfo : EIATTR_KPARAM_INFO
	.align		4
.L_18:
        /*0018*/ 	.byte	0x04, 0x17
        /*001a*/ 	.short	(.L_20 - .L_19)
.L_19:
        /*001c*/ 	.word	0x00000000
        /*0020*/ 	.short	0x0005
        /*0022*/ 	.short	0x0028
        /*0024*/ 	.byte	0x00, 0xf0, 0x11, 0x00


	//----- nvinfo : EIATTR_KPARAM_INFO
	.align		4
.L_20:
        /*0028*/ 	.byte	0x04, 0x17
        /*002a*/ 	.short	(.L_22 - .L_21)
.L_21:
        /*002c*/ 	.word	0x00000000
        /*0030*/ 	.short	0x0004
        /*0032*/ 	.short	0x0020
        /*0034*/ 	.byte	0x00, 0xf5, 0x21, 0x00


	//----- nvinfo : EIATTR_KPARAM_INFO
	.align		4
.L_22:
        /*0038*/ 	.byte	0x04, 0x17
        /*003a*/ 	.short	(.L_24 - .L_23)
.L_23:
        /*003c*/ 	.word	0x00000000
        /*0040*/ 	.short	0x0003
        /*0042*/ 	.short	0x0018
        /*0044*/ 	.byte	0x00, 0xf5, 0x21, 0x00


	//----- nvinfo : EIATTR_KPARAM_INFO
	.align		4
.L_24:
        /*0048*/ 	.byte	0x04, 0x17
        /*004a*/ 	.short	(.L_26 - .L_25)
.L_25:
        /*004c*/ 	.word	0x00000000
        /*0050*/ 	.short	0x0002
        /*0052*/ 	.short	0x0010
        /*0054*/ 	.byte	0x00, 0xf5, 0x21, 0x00


	//----- nvinfo : EIATTR_KPARAM_INFO
	.align		4
.L_26:
        /*0058*/ 	.byte	0x04, 0x17
        /*005a*/ 	.short	(.L_28 - .L_27)
.L_27:
        /*005c*/ 	.word	0x00000000
        /*0060*/ 	.short	0x0001
        /*0062*/ 	.short	0x0008
        /*0064*/ 	.byte	0x00, 0xf5, 0x21, 0x00


	//----- nvinfo : EIATTR_KPARAM_INFO
	.align		4
.L_28:
        /*0068*/ 	.byte	0x04, 0x17
        /*006a*/ 	.short	(.L_30 - .L_29)
.L_29:
        /*006c*/ 	.word	0x00000000
        /*0070*/ 	.short	0x0000
        /*0072*/ 	.short	0x0000
        /*0074*/ 	.byte	0x00, 0xf5, 0x21, 0x00


	//----- nvinfo : EIATTR_SPARSE_MMA_MASK
	.align		4
.L_30:
        /*0078*/ 	.byte	0x03, 0x50
        /*007a*/ 	.short	0x0000


	//----- nvinfo : EIATTR_MAXREG_COUNT
	.align		4
        /*007c*/ 	.byte	0x03, 0x1b
        /*007e*/ 	.short	0x00ff


	//----- nvinfo : EIATTR_NUM_BARRIERS
	.align		4
        /*0080*/ 	.byte	0x02, 0x4c
        /*0082*/ 	.byte	0x01
	.zero		1


	//----- nvinfo : EIATTR_MERCURY_ISA_VERSION
	.align		4
        /*0084*/ 	.byte	0x03, 0x5f
        /*0086*/ 	.short	0x0101


	//----- nvinfo : EIATTR_VRC_CTA_INIT_COUNT
	.align		4
        /*0088*/ 	.byte	0x02, 0x4a
	.zero		1
	.zero		1


	//----- nvinfo : EIATTR_EXIT_INSTR_OFFSETS
	.align		4
        /*008c*/ 	.byte	0x04, 0x1c
        /*008e*/ 	.short	(.L_32 - .L_31)


	//   ....[0]....
.L_31:
        /*0090*/ 	.word	0x00000dc0


	//   ....[1]....
        /*0094*/ 	.word	0x00001100


	//   ....[2]....
        /*0098*/ 	.word	0x00001410


	//----- nvinfo : EIATTR_CRS_STACK_SIZE
	.align		4
.L_32:
        /*009c*/ 	.byte	0x04, 0x1e
        /*009e*/ 	.short	(.L_34 - .L_33)
.L_33:
        /*00a0*/ 	.word	0x00000000


	//----- nvinfo : EIATTR_CBANK_PARAM_SIZE
	.align		4
.L_34:
        /*00a4*/ 	.byte	0x03, 0x19
        /*00a6*/ 	.short	0x0030


	//----- nvinfo : EIATTR_PARAM_CBANK
	.align		4
        /*00a8*/ 	.byte	0x04, 0x0a
        /*00aa*/ 	.short	(.L_36 - .L_35)
	.align		4
.L_35:
        /*00ac*/ 	.word	index@(.nv.constant0._Z12Solve_KernelPfS_S_S_S_ii)
        /*00b0*/ 	.short	0x0380
        /*00b2*/ 	.short	0x0030


	//----- nvinfo : EIATTR_SW_WAR
	.align		4
.L_36:
        /*00b4*/ 	.byte	0x04, 0x36
        /*00b6*/ 	.short	(.L_38 - .L_37)
.L_37:
        /*00b8*/ 	.word	0x00000008
.L_38:


//--------------------- .nv.info._Z10list_printiPf --------------------------
	.section	.nv.info._Z10list_printiPf,"",@"SHT_CUDA_INFO"
	.sectionflags	@""
	.align	4


	//----- nvinfo : EIATTR_CUDA_API_VERSION
	.align		4
        /*0000*/ 	.byte	0x04, 0x37
        /*0002*/ 	.short	(.L_40 - .L_39)
.L_39:
        /*0004*/ 	.word	0x00000082


	//----- nvinfo : EIATTR_KPARAM_INFO
	.align		4
.L_40:
        /*0008*/ 	.byte	0x04, 0x17
        /*000a*/ 	.short	(.L_42 - .L_41)
.L_41:
        /*000c*/ 	.word	0x00000000
        /*0010*/ 	.short	0x0001
        /*0012*/ 	.short	0x0008
        /*0014*/ 	.byte	0x00, 0xf5, 0x21, 0x00


	//----- nvinfo : EIATTR_KPARAM_INFO
	.align		4
.L_42:
        /*0018*/ 	.byte	0x04, 0x17
        /*001a*/ 	.short	(.L_44 - .L_43)
.L_43:
        /*001c*/ 	.word	0x00000000
        /*0020*/ 	.short	0x0000
        /*0022*/ 	.short	0x0000
        /*0024*/ 	.byte	0x00, 0xf0, 0x11, 0x00


	//----- nvinfo : EIATTR_SPARSE_MMA_MASK
	.align		4
.L_44:
        /*0028*/ 	.byte	0x03, 0x50
        /*002a*/ 	.short	0x0000


	//----- nvinfo : EIATTR_MAXREG_COUNT
	.align		4
        /*002c*/ 	.byte	0x03, 0x1b
        /*002e*/ 	.short	0x00ff


	//----- nvinfo : EIATTR_EXTERNS
	.align		4
        /*0030*/ 	.byte	0x04, 0x0f
        /*0032*/ 	.short	(.L_46 - .L_45)


	//   ....[0]....
	.align		4
.L_45:
        /*0034*/ 	.word	index@(vprintf)


	//----- nvinfo : EIATTR_MERCURY_ISA_VERSION
	.align		4
.L_46:
        /*0038*/ 	.byte	0x03, 0x5f
        /*003a*/ 	.short	0x0101


	//----- nvinfo : EIATTR_VRC_CTA_INIT_COUNT
	.align		4
        /*003c*/ 	.byte	0x02, 0x4a
	.zero		1
	.zero		1


	//----- nvinfo : EIATTR_SYSCALL_OFFSETS
	.align		4
        /*0040*/ 	.byte	0x04, 0x46
        /*0042*/ 	.short	(.L_48 - .L_47)


	//   ....[0]....
.L_47:
        /*0044*/ 	.word	0x00000170


	//----- nvinfo : EIATTR_EXIT_INSTR_OFFSETS
	.align		4
.L_48:
        /*0048*/ 	.byte	0x04, 0x1c
        /*004a*/ 	.short	(.L_50 - .L_49)


	//   ....[0]....
.L_49:
        /*004c*/ 	.word	0x00000180


	//----- nvinfo : EIATTR_CBANK_PARAM_SIZE
	.align		4
.L_50:
        /*0050*/ 	.byte	0x03, 0x19
        /*0052*/ 	.short	0x0010


	//----- nvinfo : EIATTR_PARAM_CBANK
	.align		4
        /*0054*/ 	.byte	0x04, 0x0a
        /*0056*/ 	.short	(.L_52 - .L_51)
	.align		4
.L_51:
        /*0058*/ 	.word	index@(.nv.constant0._Z10list_printiPf)
        /*005c*/ 	.short	0x0380
        /*005e*/ 	.short	0x0010


	//----- nvinfo : EIATTR_SW_WAR
	.align		4
.L_52:
        /*0060*/ 	.byte	0x04, 0x36
        /*0062*/ 	.short	(.L_54 - .L_53)
.L_53:
        /*0064*/ 	.word	0x00000008
.L_54:


//--------------------- .nv.callgraph             --------------------------
	.section	.nv.callgraph,"",@"SHT_CUDA_CALLGRAPH"
	.align	4
	.sectionentsize	8
	.align		4
        /*0000*/ 	.word	0x00000000
	.align		4
        /*0004*/ 	.word	0xffffffff
	.align		4
        /*0008*/ 	.word	index@(_Z10list_printiPf)
	.align		4
        /*000c*/ 	.word	index@(vprintf)
	.align		4
        /*0010*/ 	.word	0x00000000
	.align		4
        /*0014*/ 	.word	0xfffffffe
	.align		4
        /*0018*/ 	.word	0x00000000
	.align		4
        /*001c*/ 	.word	0xfffffffd
	.align		4
        /*0020*/ 	.word	0x00000000
	.align		4
        /*0024*/ 	.word	0xfffffffc


//--------------------- .nv.constant4             --------------------------
	.section	.nv.constant4,"a",@progbits
	.align	8
	.align		8
.nv.constant4:
        /*0000*/ 	.dword	$str
	.align		8
        /*0008*/ 	.dword	vprintf


//--------------------- .text._Z12Solve_KernelPfS_S_S_S_ii --------------------------
	.section	.text._Z12Solve_KernelPfS_S_S_S_ii,"ax",@progbits
	.align	128
        .global         _Z12Solve_KernelPfS_S_S_S_ii
        .type           _Z12Solve_KernelPfS_S_S_S_ii,@function
        .size           _Z12Solve_KernelPfS_S_S_S_ii,(.L_x_44 - _Z12Solve_KernelPfS_S_S_S_ii)
        .other          _Z12Solve_KernelPfS_S_S_S_ii,@"STO_CUDA_ENTRY STV_DEFAULT"
_Z12Solve_KernelPfS_S_S_S_ii:
.text._Z12Solve_KernelPfS_S_S_S_ii:
[----:B------:R-:W-:Y:S01]  /*0000*/  LDC R1, c[0x0][0x37c] ;  /* 0x0000df00ff017b82 */ /* 0x000fe20000000800 */
[----:B------:R-:W0:Y:S01]  /*0010*/  S2R R3, SR_TID.X ;  /* 0x0000000000037919 */ /* 0x000e220000002100 */
[----:B------:R-:W1:Y:S06]  /*0020*/  LDCU UR4, c[0x0][0x3a8] ;  /* 0x00007500ff0477ac */ /* 0x000e6c0008000800 */
[----:B------:R-:W0:Y:S01]  /*0030*/  S2UR UR5, SR_CTAID.X ;  /* 0x00000000000579c3 */ /* 0x000e220000002500 */
[----:B------:R-:W-:Y:S01]  /*0040*/  HFMA2 R5, -RZ, RZ, 0, 5.9604644775390625e-08 ;  /* 0x00000001ff057431 */ /* 0x000fe200000001ff */
[----:B------:R-:W2:Y:S06]  /*0050*/  LDCU.64 UR6, c[0x0][0x358] ;  /* 0x00006b00ff0677ac */ /* 0x000eac0008000a00 */
[----:B------:R-:W0:Y:S01]  /*0060*/  LDC R4, c[0x0][0x360] ;  /* 0x0000d800ff047b82 */ /* 0x000e220000000800 */
[----:B-1----:R-:W-:Y:S01]  /*0070*/  UISETP.GE.AND UP0, UPT, UR4, 0x1, UPT ;  /* 0x000000010400788c */ /* 0x002fe2000bf06270 */
[----:B0-----:R-:W-:-:S08]  /*0080*/  IMAD R4, R4, UR5, R3 ;  /* 0x0000000504047c24 */ /* 0x001fd0000f8e0203 */
[----:B--2---:R-:W-:Y:S05]  /*0090*/  BRA.U !UP0, `(.L_x_0) ;  /* 0x0000000908ec7547 */ /* 0x004fea000b800000 */
[----:B------:R-:W0:Y:S01]  /*00a0*/  LDC.64 R14, c[0x0][0x380] ;  /* 0x0000e000ff0e7b82 */ /* 0x000e220000000a00 */
[----:B------:R-:W-:Y:S01]  /*00b0*/  MOV R0, 0x1 ;  /* 0x0000000100007802 */ /* 0x000fe20000000f00 */
[----:B------:R-:W1:Y:S01]  /*00c0*/  LDCU UR5, c[0x0][0x3ac] ;  /* 0x00007580ff0577ac */ /* 0x000e620008000800 */
[----:B------:R-:W-:Y:S01]  /*00d0*/  MOV R5, 0x1 ;  /* 0x0000000100057802 */ /* 0x000fe20000000f00 */
[----:B------:R-:W-:-:S04]  /*00e0*/  UIADD3 UR4, UPT, UPT, -UR4, URZ, URZ ;  /* 0x000000ff04047290 */ /* 0x000fc8000fffe1ff */
[----:B------:R-:W2:Y:S08]  /*00f0*/  LDC.64 R12, c[0x0][0x388] ;  /* 0x0000e200ff0c7b82 */ /* 0x000eb00000000a00 */
[----:B------:R-:W3:Y:S08]  /*0100*/  LDC.64 R10, c[0x0][0x398] ;  /* 0x0000e600ff0a7b82 */ /* 0x000ef00000000a00 */
[----:B------:R-:W4:Y:S01]  /*0110*/  LDC R6, c[0x0][0x3ac] ;  /* 0x0000eb00ff067b82 */ /* 0x000f220000000800 */
[----:B0-----:R-:W-:-:S07]  /*0120*/  IMAD.WIDE R14, R4, 0x4, R14 ;  /* 0x00000004040e7825 */ /* 0x001fce00078e020e */
[----:B------:R-:W0:Y:S01]  /*0130*/  LDC.64 R18, c[0x0][0x388] ;  /* 0x0000e200ff127b82 */ /* 0x000e220000000a00 */
[----:B--2---:R-:W-:-:S07]  /*0140*/  IMAD.WIDE R12, R4, 0x4, R12 ;  /* 0x00000004040c7825 */ /* 0x004fce00078e020c */
[----:B------:R-:W2:Y:S01]  /*0150*/  LDC.64 R16, c[0x0][0x390] ;  /* 0x0000e400ff107b82 */ /* 0x000ea20000000a00 */
[----:B-1-3--:R-:W-:-:S07]  /*0160*/  IMAD.WIDE R10, R4, 0x4, R10 ;  /* 0x00000004040a7825 */ /* 0x00afce00078e020a */
.L_x_17:
[----:B------:R-:W-:Y:S01]  /*0170*/  LOP3.LUT P0, RZ, R0, 0xff, RZ, 0xc0, !PT ;  /* 0x000000ff00ff7812 */ /* 0x000fe2000780c0ff */
[----:B------:R-:W-:Y:S01]  /*0180*/  BSSY.RECONVERGENT B2, `(.L_x_1) ;  /* 0x00000a2000027945 */ /* 0x000fe20003800200 */
[----:B------:R-:W-:-:S11]  /*0190*/  PRMT R0, RZ, 0x7610, R0 ;  /* 0x00007610ff007816 */ /* 0x000fd60000000000 */
[----:B-1----:R-:W-:Y:S05]  /*01a0*/  @!P0 BRA `(.L_x_2) ;  /* 0x00000008007c8947 */ /* 0x002fea0003800000 */
[----:B------:R-:W-:Y:S01]  /*01b0*/  ISETP.GE.AND P0, PT, R4, R5, PT ;  /* 0x000000050400720c */ /* 0x000fe20003f06270 */
[----:B------:R-:W-:Y:S01]  /*01c0*/  BSSY.RECONVERGENT B3, `(.L_x_3) ;  /* 0x000003d000037945 */ /* 0x000fe20003800200 */
[----:B------:R-:W-:Y:S02]  /*01d0*/  MOV R7, RZ ;  /* 0x000000ff00077202 */ /* 0x000fe40000000f00 */
[----:B------:R-:W-:-:S09]  /*01e0*/  CS2R R8, SRZ ;  /* 0x0000000000087805 */ /* 0x000fd2000001ff00 */
[----:B------:R-:W-:Y:S05]  /*01f0*/  @!P0 BRA `(.L_x_4) ;  /* 0x0000000000e48947 */ /* 0x000fea0003800000 */
[----:B------:R-:W1:Y:S01]  /*0200*/  LDC.64 R20, c[0x0][0x390] ;  /* 0x0000e400ff147b82 */ /* 0x000e620000000a00 */
[----:B------:R-:W-:-:S04]  /*0210*/  SHF.L.U32 R3, R5, 0x1, RZ ;  /* 0x0000000105037819 */ /* 0x000fc800000006ff */
[----:B------:R-:W-:-:S03]  /*0220*/  ISETP.GE.AND P0, PT, R4, R3, PT ;  /* 0x000000030400720c */ /* 0x000fc60003f06270 */
[----:B------:R-:W3:Y:S10]  /*0230*/  LDC.64 R8, c[0x0][0x398] ;  /* 0x0000e600ff087b82 */ /* 0x000ef40000000a00 */
[----:B------:R-:W-:Y:S05]  /*0240*/  @P0 BRA `(.L_x_5) ;  /* 0x0000000000640947 */ /* 0x000fea0003800000 */
[----:B------:R-:W-:Y:S01]  /*0250*/  IMAD.IADD R7, R4, 0x1, -R5 ;  /* 0x0000000104077824 */ /* 0x000fe200078e0a05 */
[----:B------:R-:W5:Y:S03]  /*0260*/  LDG.E R3, desc[UR6][R14.64] ;  /* 0x000000060e037981 */ /* 0x000f66000c1e1900 */
[----:B0-----:R-:W-:-:S06]  /*0270*/  IMAD.WIDE R22, R7, 0x4, R18 ;  /* 0x0000000407167825 */ /* 0x001fcc00078e0212 */
[----:B------:R-:W2:Y:S01]  /*0280*/  LDG.E R22, desc[UR6][R22.64] ;  /* 0x0000000616167981 */ /* 0x000ea2000c1e1900 */
[----:B------:R-:W-:Y:S01]  /*0290*/  BSSY.RECONVERGENT B4, `(.L_x_6) ;  /* 0x000000c000047945 */ /* 0x000fe20003800200 */
[----:B--2---:R-:W0:Y:S08]  /*02a0*/  MUFU.RCP R0, R22 ;  /* 0x0000001600007308 */ /* 0x004e300000001000 */
[----:B-----5:R-:W2:Y:S01]  /*02b0*/  FCHK P0, R3, R22 ;  /* 0x0000001603007302 */ /* 0x020ea20000000000 */
[----:B0-----:R-:W-:-:S04]  /*02c0*/  FFMA R25, -R22, R0, 1 ;  /* 0x3f80000016197423 */ /* 0x001fc80000000100 */
[----:B------:R-:W-:-:S04]  /*02d0*/  FFMA R0, R0, R25, R0 ;  /* 0x0000001900007223 */ /* 0x000fc80000000000 */
[----:B------:R-:W-:-:S04]  /*02e0*/  FFMA R25, R3, R0, RZ ;  /* 0x0000000003197223 */ /* 0x000fc800000000ff */
[----:B------:R-:W-:-:S04]  /*02f0*/  FFMA R2, -R22, R25, R3 ;  /* 0x0000001916027223 */ /* 0x000fc80000000103 */
[----:B------:R-:W-:Y:S01]  /*0300*/  FFMA R0, R0, R2, R25 ;  /* 0x0000000200007223 */ /* 0x000fe20000000019 */
[----:B--2---:R-:W-:Y:S06]  /*0310*/  @!P0 BRA `(.L_x_7) ;  /* 0x00000000000c8947 */ /* 0x004fec0003800000 */
[----:B------:R-:W-:Y:S02]  /*0320*/  MOV R0, R22 ;  /* 0x0000001600007202 */ /* 0x000fe40000000f00 */
[----:B------:R-:W-:-:S07]  /*0330*/  MOV R2, 0x350 ;  /* 0x0000035000027802 */ /* 0x000fce0000000f00 */
[----:B-1-34-:R-:W-:Y:S05]  /*0340*/  CALL.REL.NOINC `($__internal_0_$__cuda_sm3x_div_rn_noftz_f32_slowpath) ;  /* 0x0000001000347944 */ /* 0x01afea0003c00000 */
.L_x_7:
[----:B------:R-:W-:Y:S05]  /*0350*/  BSYNC.RECONVERGENT B4 ;  /* 0x0000000000047941 */ /* 0x000fea0003800200 */
.L_x_6:
[----:B-1----:R-:W-:-:S04]  /*0360*/  IMAD.WIDE R20, R7, 0x4, R20 ;  /* 0x0000000407147825 */ /* 0x002fc800078e0214 */
[----:B---3--:R-:W-:Y:S02]  /*0370*/  IMAD.WIDE R2, R7, 0x4, R8 ;  /* 0x0000000407027825 */ /* 0x008fe400078e0208 */
[----:B------:R-:W2:Y:S04]  /*0380*/  LDG.E R21, desc[UR6][R20.64] ;  /* 0x0000000614157981 */ /* 0x000ea8000c1e1900 */
[----:B------:R-:W3:Y:S01]  /*0390*/  LDG.E R3, desc[UR6][R2.64] ;  /* 0x0000000602037981 */ /* 0x000ee2000c1e1900 */
[----:B------:R-:W-:Y:S02]  /*03a0*/  HFMA2 R8, -RZ, RZ, 0, 0 ;  /* 0x00000000ff087431 */ /* 0x000fe400000001ff */
[-C--:B--2---:R-:W-:Y:S01]  /*03b0*/  FMUL R7, R21, R0.reuse ;  /* 0x0000000015077220 */ /* 0x084fe20000400000 */
[----:B---3--:R-:W-:Y:S01]  /*03c0*/  FMUL R9, R3, R0 ;  /* 0x0000000003097220 */ /* 0x008fe20000400000 */
[----:B------:R-:W-:Y:S06]  /*03d0*/  BRA `(.L_x_4) ;  /* 0x00000000006c7947 */ /* 0x000fec0003800000 */
.L_x_5:
[----:B------:R-:W-:Y:S01]  /*03e0*/  IADD3 R7, PT, PT, R4, -R5, RZ ;  /* 0x8000000504077210 */ /* 0x000fe20007ffe0ff */
[----:B------:R-:W5:Y:S04]  /*03f0*/  LDG.E R3, desc[UR6][R14.64] ;  /* 0x000000060e037981 */ /* 0x000f68000c1e1900 */
        /* <DEDUP_REMOVED lines=14> */
.L_x_9:
[----:B------:R-:W-:Y:S05]  /*04e0*/  BSYNC.RECONVERGENT B4 ;  /* 0x0000000000047941 */ /* 0x000fea0003800200 */
.L_x_8:
[----:B------:R-:W0:Y:S01]  /*04f0*/  LDC.64 R2, c[0x0][0x380] ;  /* 0x0000e000ff027b82 */ /* 0x000e220000000a00 */
[----:B-1----:R-:W-:-:S04]  /*0500*/  IMAD.WIDE R20, R7, 0x4, R20 ;  /* 0x0000000407147825 */ /* 0x002fc800078e0214 */
[C---:B---3--:R-:W-:Y:S02]  /*0510*/  IMAD.WIDE R22, R7.reuse, 0x4, R8 ;  /* 0x0000000407167825 */ /* 0x048fe400078e0208 */
[----:B------:R-:W2:Y:S04]  /*0520*/  LDG.E R21, desc[UR6][R20.64] ;  /* 0x0000000614157981 */ /* 0x000ea8000c1e1900 */
[----:B------:R-:W3:Y:S01]  /*0530*/  LDG.E R23, desc[UR6][R22.64] ;  /* 0x0000000616177981 */ /* 0x000ee2000c1e1900 */
[----:B0-----:R-:W-:-:S06]  /*0540*/  IMAD.WIDE R2, R7, 0x4, R2 ;  /* 0x0000000407027825 */ /* 0x001fcc00078e0202 */
[----:B------:R-:W5:Y:S01]  /*0550*/  LDG.E R3, desc[UR6][R2.64] ;  /* 0x0000000602037981 */ /* 0x000f62000c1e1900 */
[-C--:B--2---:R-:W-:Y:S01]  /*0560*/  FMUL R7, R21, R0.reuse ;  /* 0x0000000015077220 */ /* 0x084fe20000400000 */
[-C--:B---3--:R-:W-:Y:S01]  /*0570*/  FMUL R9, R23, R0.reuse ;  /* 0x0000000017097220 */ /* 0x088fe20000400000 */
[----:B-----5:R-:W-:-:S07]  /*0580*/  FMUL R8, R3, -R0 ;  /* 0x8000000003087220 */ /* 0x020fce0000400000 */
.L_x_4:
[----:B------:R-:W-:Y:S05]  /*0590*/  BSYNC.RECONVERGENT B3 ;  /* 0x0000000000037941 */ /* 0x000fea0003800200 */
.L_x_3:
[----:B------:R-:W-:Y:S01]  /*05a0*/  IMAD.IADD R22, R4, 0x1, R5 ;  /* 0x0000000104167824 */ /* 0x000fe200078e0205 */
[----:B------:R-:W-:Y:S01]  /*05b0*/  BSSY.RECONVERGENT B3, `(.L_x_10) ;  /* 0x000003a000037945 */ /* 0x000fe20003800200 */
[----:B------:R-:W-:Y:S01]  /*05c0*/  HFMA2 R23, -RZ, RZ, 0, 0 ;  /* 0x00000000ff177431 */ /* 0x000fe200000001ff */
[----:B------:R-:W-:Y:S02]  /*05d0*/  CS2R R20, SRZ ;  /* 0x0000000000147805 */ /* 0x000fe4000001ff00 */
[----:B----4-:R-:W-:-:S13]  /*05e0*/  ISETP.GE.AND P0, PT, R22, R6, PT ;  /* 0x000000061600720c */ /* 0x010fda0003f06270 */
[----:B------:R-:W-:Y:S05]  /*05f0*/  @P0 BRA `(.L_x_11) ;  /* 0x0000000000d40947 */ /* 0x000fea0003800000 */
[----:B------:R-:W-:-:S04]  /*0600*/  IADD3 R3, PT, PT, R5, R22, RZ ;  /* 0x0000001605037210 */ /* 0x000fc80007ffe0ff */
[----:B------:R-:W-:-:S13]  /*0610*/  ISETP.GE.AND P0, PT, R3, R6, PT ;  /* 0x000000060300720c */ /* 0x000fda0003f06270 */
[----:B------:R-:W-:Y:S05]  /*0620*/  @!P0 BRA `(.L_x_12) ;  /* 0x0000000000608947 */ /* 0x000fea0003800000 */
[----:B------:R-:W-:-:S06]  /*0630*/  IMAD.WIDE R24, R5, 0x4, R12 ;  /* 0x0000000405187825 */ /* 0x000fcc00078e020c */
[----:B------:R-:W3:Y:S01]  /*0640*/  LDG.E R24, desc[UR6][R24.64] ;  /* 0x0000000618187981 */ /* 0x000ee2000c1e1900 */
[----:B--2---:R-:W-:-:S06]  /*0650*/  IMAD.WIDE R2, R4, 0x4, R16 ;  /* 0x0000000404027825 */ /* 0x004fcc00078e0210 */
[----:B------:R-:W2:Y:S01]  /*0660*/  LDG.E R3, desc[UR6][R2.64] ;  /* 0x0000000602037981 */ /* 0x000ea2000c1e1900 */
[----:B------:R-:W-:Y:S01]  /*0670*/  BSSY.RECONVERGENT B4, `(.L_x_13) ;  /* 0x000000c000047945 */ /* 0x000fe20003800200 */
[----:B---3--:R-:W1:Y:S08]  /*0680*/  MUFU.RCP R0, R24 ;  /* 0x0000001800007308 */ /* 0x008e700000001000 */
[----:B--2---:R-:W2:Y:S01]  /*0690*/  FCHK P0, R3, R24 ;  /* 0x0000001803007302 */ /* 0x004ea20000000000 */
[----:B-1----:R-:W-:-:S04]  /*06a0*/  FFMA R21, -R24, R0, 1 ;  /* 0x3f80000018157423 */ /* 0x002fc80000000100 */
[----:B------:R-:W-:-:S04]  /*06b0*/  FFMA R0, R0, R21, R0 ;  /* 0x0000001500007223 */ /* 0x000fc80000000000 */
[----:B------:R-:W-:-:S04]  /*06c0*/  FFMA R21, R3, R0, RZ ;  /* 0x0000000003157223 */ /* 0x000fc800000000ff */
[----:B------:R-:W-:-:S04]  /*06d0*/  FFMA R23, -R24, R21, R3 ;  /* 0x0000001518177223 */ /* 0x000fc80000000103 */
[----:B------:R-:W-:Y:S01]  /*06e0*/  FFMA R0, R0, R23, R21 ;  /* 0x0000001700007223 */ /* 0x000fe20000000015 */
[----:B--2---:R-:W-:Y:S06]  /*06f0*/  @!P0 BRA `(.L_x_14) ;  /* 0x00000000000c8947 */ /* 0x004fec0003800000 */
[----:B------:R-:W-:Y:S02]  /*0700*/  MOV R0, R24 ;  /* 0x0000001800007202 */ /* 0x000fe40000000f00 */
[----:B------:R-:W-:-:S07]  /*0710*/  MOV R2, 0x730 ;  /* 0x0000073000027802 */ /* 0x000fce0000000f00 */
[----:B0-----:R-:W-:Y:S05]  /*0720*/  CALL.REL.NOINC `($__internal_0_$__cuda_sm3x_div_rn_noftz_f32_slowpath) ;  /* 0x0000000c003c7944 */ /* 0x001fea0003c00000 */
.L_x_14:
[----:B------:R-:W-:Y:S05]  /*0730*/  BSYNC.RECONVERGENT B4 ;  /* 0x0000000000047941 */ /* 0x000fea0003800200 */
.L_x_13:
[----:B------:R-:W-:-:S04]  /*0740*/  IMAD.WIDE R24, R5, 0x4, R14 ;  /* 0x0000000405187825 */ /* 0x000fc800078e020e */
[----:B------:R-:W-:Y:S02]  /*0750*/  IMAD.WIDE R2, R5, 0x4, R10 ;  /* 0x0000000405027825 */ /* 0x000fe400078e020a */
[----:B------:R-:W2:Y:S04]  /*0760*/  LDG.E R25, desc[UR6][R24.64] ;  /* 0x0000000618197981 */ /* 0x000ea8000c1e1900 */
[----:B------:R-:W3:Y:S01]  /*0770*/  LDG.E R3, desc[UR6][R2.64] ;  /* 0x0000000602037981 */ /* 0x000ee2000c1e1900 */
[-C--:B--2---:R-:W-:Y:S01]  /*0780*/  FMUL R21, R25, R0.reuse ;  /* 0x0000000019157220 */ /* 0x084fe20000400000 */
[----:B---3--:R-:W-:Y:S01]  /*0790*/  FMUL R23, R3, R0 ;  /* 0x0000000003177220 */ /* 0x008fe20000400000 */
[----:B------:R-:W-:Y:S06]  /*07a0*/  BRA `(.L_x_11) ;  /* 0x0000000000687947 */ /* 0x000fec0003800000 */
.L_x_12:
[----:B------:R-:W-:-:S06]  /*07b0*/  IMAD.WIDE R24, R5, 0x4, R12 ;  /* 0x0000000405187825 */ /* 0x000fcc00078e020c */
[----:B------:R-:W3:Y:S01]  /*07c0*/  LDG.E R24, desc[UR6][R24.64] ;  /* 0x0000000618187981 */ /* 0x000ee2000c1e1900 */
[----:B--2---:R-:W-:-:S05]  /*07d0*/  IMAD.WIDE R20, R4, 0x4, R16 ;  /* 0x0000000404147825 */ /* 0x004fca00078e0210 */
        /* <DEDUP_REMOVED lines=13> */
.L_x_16:
[----:B------:R-:W-:Y:S05]  /*08b0*/  BSYNC.RECONVERGENT B4 ;  /* 0x0000000000047941 */ /* 0x000fea0003800200 */
.L_x_15:
[----:B------:R-:W-:-:S04]  /*08c0*/  IMAD.WIDE R26, R5, 0x4, R20 ;  /* 0x00000004051a7825 */ /* 0x000fc800078e0214 */
[C---:B------:R-:W-:Y:S02]  /*08d0*/  IMAD.WIDE R2, R5.reuse, 0x4, R14 ;  /* 0x0000000405027825 */ /* 0x040fe400078e020e */
[----:B------:R-:W2:Y:S02]  /*08e0*/  LDG.E R27, desc[UR6][R26.64] ;  /* 0x000000061a1b7981 */ /* 0x000ea4000c1e1900 */
[----:B------:R-:W-:Y:S02]  /*08f0*/  IMAD.WIDE R24, R5, 0x4, R10 ;  /* 0x0000000405187825 */ /* 0x000fe400078e020a */
[----:B------:R-:W3:Y:S04]  /*0900*/  LDG.E R3, desc[UR6][R2.64] ;  /* 0x0000000602037981 */ /* 0x000ee8000c1e1900 */
[----:B------:R-:W4:Y:S01]  /*0910*/  LDG.E R25, desc[UR6][R24.64] ;  /* 0x0000000618197981 */ /* 0x000f22000c1e1900 */
[-C--:B--2---:R-:W-:Y:S01]  /*0920*/  FMUL R20, R27, -R0.reuse ;  /* 0x800000001b147220 */ /* 0x084fe20000400000 */
[-C--:B---3--:R-:W-:Y:S01]  /*0930*/  FMUL R21, R3, R0.reuse ;  /* 0x0000000003157220 */ /* 0x088fe20000400000 */
[----:B----4-:R-:W-:-:S07]  /*0940*/  FMUL R23, R25, R0 ;  /* 0x0000000019177220 */ /* 0x010fce0000400000 */
.L_x_11:
[----:B------:R-:W-:Y:S05]  /*0950*/  BSYNC.RECONVERGENT B3 ;  /* 0x0000000000037941 */ /* 0x000fea0003800200 */
.L_x_10:
[----:B------:R-:W3:Y:S04]  /*0960*/  LDG.E R24, desc[UR6][R12.64] ;  /* 0x000000060c187981 */ /* 0x000ee8000c1e1900 */
[----:B------:R-:W4:Y:S01]  /*0970*/  LDG.E R2, desc[UR6][R10.64] ;  /* 0x000000060a027981 */ /* 0x000f22000c1e1900 */
[C---:B------:R-:W-:Y:S02]  /*0980*/  IMAD R3, R5.reuse, -0x4, R4 ;  /* 0xfffffffc05037824 */ /* 0x040fe400078e0204 */
[C---:B------:R-:W-:Y:S01]  /*0990*/  IMAD.SHL.U32 R0, R5.reuse, 0x2, RZ ;  /* 0x0000000205007824 */ /* 0x040fe200078e00ff */
[----:B------:R-:W-:Y:S02]  /*09a0*/  IADD3 R5, PT, PT, R5, R22, RZ ;  /* 0x0000001605057210 */ /* 0x000fe40007ffe0ff */
[----:B------:R-:W-:-:S02]  /*09b0*/  ISETP.GE.AND P2, PT, R3, UR5, PT ;  /* 0x0000000503007c0c */ /* 0x000fc4000bf46270 */
[C---:B------:R-:W-:Y:S02]  /*09c0*/  IADD3 R25, PT, PT, R3.reuse, R0, RZ ;  /* 0x0000000003197210 */ /* 0x040fe40007ffe0ff */
[----:B------:R-:W-:Y:S01]  /*09d0*/  ISETP.GT.AND P2, PT, R3, -0x1, !P2 ;  /* 0xffffffff0300780c */ /* 0x000fe20005744270 */
[----:B------:R-:W-:Y:S01]  /*09e0*/  HFMA2 R3, -RZ, RZ, 0, 1.1920928955078125e-07 ;  /* 0x00000002ff037431 */ /* 0x000fe200000001ff */
[----:B------:R-:W-:-:S04]  /*09f0*/  ISETP.GE.AND P1, PT, R25, UR5, PT ;  /* 0x0000000519007c0c */ /* 0x000fc8000bf26270 */
[C---:B------:R-:W-:Y:S02]  /*0a00*/  ISETP.GT.AND P1, PT, R25.reuse, -0x1, !P1 ;  /* 0xffffffff1900780c */ /* 0x040fe40004f24270 */
[----:B------:R-:W-:Y:S02]  /*0a10*/  IADD3 R25, PT, PT, R25, R0, RZ ;  /* 0x0000000019197210 */ /* 0x000fe40007ffe0ff */
[----:B------:R-:W-:Y:S02]  /*0a20*/  SEL R22, RZ, 0x1, !P1 ;  /* 0x00000001ff167807 */ /* 0x000fe40004800000 */
[----:B------:R-:W-:-:S04]  /*0a30*/  ISETP.GE.AND P0, PT, R25, UR5, PT ;  /* 0x0000000519007c0c */ /* 0x000fc8000bf06270 */
[----:B------:R-:W-:-:S03]  /*0a40*/  ISETP.GT.AND P0, PT, R25, -0x1, !P0 ;  /* 0xffffffff1900780c */ /* 0x000fc60004704270 */
[----:B------:R-:W-:Y:S01]  /*0a50*/  @!P1 IMAD.MOV R3, RZ, RZ, 0x1 ;  /* 0x00000001ff039424 */ /* 0x000fe200078e02ff */
[C---:B------:R-:W-:Y:S02]  /*0a60*/  ISETP.GE.AND P1, PT, R5.reuse, UR5, PT ;  /* 0x0000000505007c0c */ /* 0x040fe4000bf26270 */
[----:B------:R-:W-:Y:S02]  /*0a70*/  @!P2 IADD3 R3, PT, PT, R22, RZ, RZ ;  /* 0x000000ff1603a210 */ /* 0x000fe40007ffe0ff */
[C---:B------:R-:W-:Y:S02]  /*0a80*/  ISETP.GT.AND P1, PT, R5.reuse, -0x1, !P1 ;  /* 0xffffffff0500780c */ /* 0x040fe40004f24270 */
[----:B------:R-:W-:Y:S02]  /*0a90*/  IADD3 R5, PT, PT, R5, R0, RZ ;  /* 0x0000000005057210 */ /* 0x000fe40007ffe0ff */
[----:B------:R-:W-:Y:S02]  /*0aa0*/  IADD3 R22, PT, PT, R3, 0x1, RZ ;  /* 0x0000000103167810 */ /* 0x000fe40007ffe0ff */
[----:B------:R-:W-:-:S02]  /*0ab0*/  ISETP.GE.AND P2, PT, R5, UR5, PT ;  /* 0x0000000505007c0c */ /* 0x000fc4000bf46270 */
[----:B------:R-:W-:Y:S02]  /*0ac0*/  @!P0 IADD3 R22, PT, PT, R3, RZ, RZ ;  /* 0x000000ff03168210 */ /* 0x000fe40007ffe0ff */
[----:B------:R-:W-:Y:S02]  /*0ad0*/  ISETP.GT.AND P0, PT, R5, -0x1, !P2 ;  /* 0xffffffff0500780c */ /* 0x000fe40005704270 */
[----:B------:R-:W-:Y:S01]  /*0ae0*/  MOV R5, R0 ;  /* 0x0000000000057202 */ /* 0x000fe20000000f00 */
[C---:B------:R-:W-:Y:S01]  /*0af0*/  VIADD R3, R22.reuse, 0x1 ;  /* 0x0000000116037836 */ /* 0x040fe20000000000 */
[----:B------:R-:W-:-:S04]  /*0b00*/  @!P1 IADD3 R3, PT, PT, R22, RZ, RZ ;  /* 0x000000ff16039210 */ /* 0x000fc80007ffe0ff */
[----:B------:R-:W-:-:S05]  /*0b10*/  IADD3 R22, PT, PT, R3, 0x1, RZ ;  /* 0x0000000103167810 */ /* 0x000fca0007ffe0ff */
[----:B------:R-:W-:-:S04]  /*0b20*/  @!P0 IADD3 R22, PT, PT, R3, RZ, RZ ;  /* 0x000000ff03168210 */ /* 0x000fc80007ffe0ff */
[----:B------:R-:W-:-:S04]  /*0b30*/  ISETP.GT.U32.AND P0, PT, R22, 0x2, PT ;  /* 0x000000021600780c */ /* 0x000fc80003f04070 */
[----:B------:R-:W-:-:S04]  /*0b40*/  SEL R3, RZ, 0x1, !P0 ;  /* 0x00000001ff037807 */ /* 0x000fc80004000000 */
[----:B------:R-:W-:Y:S01]  /*0b50*/  PRMT R0, R3, 0x7610, R0 ;  /* 0x0000761003007816 */ /* 0x000fe20000000000 */
[----:B---3--:R-:W-:Y:S01]  /*0b60*/  FADD R24, R24, -R7 ;  /* 0x8000000718187221 */ /* 0x008fe20000000000 */
[----:B----4-:R-:W-:-:S03]  /*0b70*/  FADD R2, R2, -R9 ;  /* 0x8000000902027221 */ /* 0x010fc60000000000 */
[----:B------:R-:W-:Y:S01]  /*0b80*/  FADD R21, R24, -R21 ;  /* 0x8000001518157221 */ /* 0x000fe20000000000 */
[----:B------:R-:W-:-:S07]  /*0b90*/  FADD R23, R2, -R23 ;  /* 0x8000001702177221 */ /* 0x000fce0000000000 */
.L_x_2:
[----:B------:R-:W-:Y:S05]  /*0ba0*/  BSYNC.RECONVERGENT B2 ;  /* 0x0000000000027941 */ /* 0x000fea0003800200 */
.L_x_1:
[----:B------:R-:W-:Y:S01]  /*0bb0*/  BAR.SYNC.DEFER_BLOCKING 0x0 ;  /* 0x0000000000007b1d */ /* 0x000fe20000010000 */
[----:B--2---:R-:W-:Y:S01]  /*0bc0*/  IMAD.WIDE R2, R4, 0x4, R16 ;  /* 0x0000000404027825 */ /* 0x004fe200078e0210 */
[----:B------:R-:W-:-:S04]  /*0bd0*/  UIADD3 UR4, UPT, UPT, UR4, 0x1, URZ ;  /* 0x0000000104047890 */ /* 0x000fc8000fffe0ff */
[----:B------:R-:W-:Y:S01]  /*0be0*/  UISETP.NE.AND UP0, UPT, UR4, URZ, UPT ;  /* 0x000000ff0400728c */ /* 0x000fe2000bf05270 */
[----:B------:R1:W-:Y:S04]  /*0bf0*/  STG.E desc[UR6][R14.64], R8 ;  /* 0x000000080e007986 */ /* 0x0003e8000c101906 */
[----:B------:R1:W-:Y:S04]  /*0c00*/  STG.E desc[UR6][R12.64], R21 ;  /* 0x000000150c007986 */ /* 0x0003e8000c101906 */
[----:B------:R1:W-:Y:S04]  /*0c10*/  STG.E desc[UR6][R2.64], R20 ;  /* 0x0000001402007986 */ /* 0x0003e8000c101906 */
[----:B------:R1:W-:Y:S01]  /*0c20*/  STG.E desc[UR6][R10.64], R23 ;  /* 0x000000170a007986 */ /* 0x0003e2000c101906 */
[----:B------:R-:W-:Y:S05]  /*0c30*/  BRA.U UP0, `(.L_x_17) ;  /* 0xfffffff5004c7547 */ /* 0x000fea000b83ffff */
[----:B------:R-:W-:-:S13]  /*0c40*/  ISETP.NE.AND P0, PT, R22, 0x1, PT ;  /* 0x000000011600780c */ /* 0x000fda0003f05270 */
.L_x_0:
[----:B------:R-:W-:Y:S05]  /*0c50*/  @P0 BRA `(.L_x_18) ;  /* 0x00000000005c0947 */ /* 0x000fea0003800000 */
[----:B----4-:R-:W2:Y:S08]  /*0c60*/  LDC.64 R6, c[0x0][0x388] ;  /* 0x0000e200ff067b82 */ /* 0x010eb00000000a00 */
[----:B-1----:R-:W1:Y:S01]  /*0c70*/  LDC.64 R2, c[0x0][0x398] ;  /* 0x0000e600ff027b82 */ /* 0x002e620000000a00 */
[----:B--2---:R-:W-:-:S06]  /*0c80*/  IMAD.WIDE R6, R4, 0x4, R6 ;  /* 0x0000000404067825 */ /* 0x004fcc00078e0206 */
[----:B------:R-:W2:Y:S01]  /*0c90*/  LDG.E R6, desc[UR6][R6.64] ;  /* 0x0000000606067981 */ /* 0x000ea2000c1e1900 */
[----:B-1----:R-:W-:-:S06]  /*0ca0*/  IMAD.WIDE R2, R4, 0x4, R2 ;  /* 0x0000000404027825 */ /* 0x002fcc00078e0202 */
[----:B------:R-:W3:Y:S01]  /*0cb0*/  LDG.E R3, desc[UR6][R2.64] ;  /* 0x0000000602037981 */ /* 0x000ee2000c1e1900 */
[----:B------:R-:W-:Y:S01]  /*0cc0*/  BSSY.RECONVERGENT B2, `(.L_x_19) ;  /* 0x000000c000027945 */ /* 0x000fe20003800200 */
[----:B--2---:R-:W1:Y:S08]  /*0cd0*/  MUFU.RCP R5, R6 ;  /* 0x0000000600057308 */ /* 0x004e700000001000 */
[----:B---3--:R-:W2:Y:S01]  /*0ce0*/  FCHK P0, R3, R6 ;  /* 0x0000000603007302 */ /* 0x008ea20000000000 */
        /* <DEDUP_REMOVED lines=9> */
.L_x_20:
[----:B------:R-:W-:Y:S05]  /*0d80*/  BSYNC.RECONVERGENT B2 ;  /* 0x0000000000027941 */ /* 0x000fea0003800200 */
.L_x_19:
[----:B------:R-:W1:Y:S02]  /*0d90*/  LDC.64 R2, c[0x0][0x3a0] ;  /* 0x0000e800ff027b82 */ /* 0x000e640000000a00 */
[----:B-1----:R-:W-:-:S05]  /*0da0*/  IMAD.WIDE R4, R4, 0x4, R2 ;  /* 0x0000000404047825 */ /* 0x002fca00078e0202 */
[----:B------:R-:W-:Y:S01]  /*0db0*/  STG.E desc[UR6][R4.64], R0 ;  /* 0x0000000004007986 */ /* 0x000fe2000c101906 */
[----:B------:R-:W-:Y:S05]  /*0dc0*/  EXIT ;  /* 0x000000000000794d */ /* 0x000fea0003800000 */
.L_x_18:
[----:B------:R-:W-:-:S13]  /*0dd0*/  ISETP.GE.AND P0, PT, R4, R5, PT ;  /* 0x000000050400720c */ /* 0x000fda0003f06270 */
[----:B------:R-:W-:Y:S05]  /*0de0*/  @P0 BRA `(.L_x_21) ;  /* 0x0000000000c80947 */ /* 0x000fea0003800000 */
[----:B-1----:R-:W1:Y:S01]  /*0df0*/  LDC.64 R8, c[0x0][0x388] ;  /* 0x0000e200ff087b82 */ /* 0x002e620000000a00 */
[----:B----4-:R-:W-:-:S07]  /*0e00*/  IMAD.IADD R6, R4, 0x1, R5 ;  /* 0x0000000104067824 */ /* 0x010fce00078e0205 */
[----:B------:R-:W2:Y:S01]  /*0e10*/  LDC.64 R2, c[0x0][0x390] ;  /* 0x0000e400ff027b82 */ /* 0x000ea20000000a00 */
[----:B-1----:R-:W-:-:S06]  /*0e20*/  IMAD.WIDE R8, R6, 0x4, R8 ;  /* 0x0000000406087825 */ /* 0x002fcc00078e0208 */
        /* <DEDUP_REMOVED lines=15> */
.L_x_23:
[----:B------:R-:W-:Y:S05]  /*0f20*/  BSYNC.RECONVERGENT B2 ;  /* 0x0000000000027941 */ /* 0x000fea0003800200 */
.L_x_22:
[----:B------:R-:W1:Y:S08]  /*0f30*/  LDC.64 R8, c[0x0][0x380] ;  /* 0x0000e000ff087b82 */ /* 0x000e700000000a00 */
[----:B------:R-:W2:Y:S08]  /*0f40*/  LDC.64 R10, c[0x0][0x388] ;  /* 0x0000e200ff0a7b82 */ /* 0x000eb00000000a00 */
[----:B------:R-:W3:Y:S01]  /*0f50*/  LDC.64 R2, c[0x0][0x398] ;  /* 0x0000e600ff027b82 */ /* 0x000ee20000000a00 */
[----:B-1----:R-:W-:-:S06]  /*0f60*/  IMAD.WIDE R8, R6, 0x4, R8 ;  /* 0x0000000406087825 */ /* 0x002fcc00078e0208 */
[----:B------:R-:W4:Y:S01]  /*0f70*/  LDG.E R8, desc[UR6][R8.64] ;  /* 0x0000000608087981 */ /* 0x000f22000c1e1900 */
[----:B--2---:R-:W-:-:S06]  /*0f80*/  IMAD.WIDE R12, R4, 0x4, R10 ;  /* 0x00000004040c7825 */ /* 0x004fcc00078e020a */
[----:B------:R-:W4:Y:S01]  /*0f90*/  LDG.E R13, desc[UR6][R12.64] ;  /* 0x000000060c0d7981 */ /* 0x000f22000c1e1900 */
[----:B---3--:R-:W-:-:S05]  /*0fa0*/  IMAD.WIDE R10, R4, 0x4, R2 ;  /* 0x00000004040a7825 */ /* 0x008fca00078e0202 */
[----:B------:R-:W2:Y:S01]  /*0fb0*/  LDG.E R3, desc[UR6][R10.64] ;  /* 0x000000060a037981 */ /* 0x000ea2000c1e1900 */
[----:B------:R-:W-:-:S06]  /*0fc0*/  IMAD.WIDE R6, R5, 0x4, R10 ;  /* 0x0000000405067825 */ /* 0x000fcc00078e020a */
[----:B------:R-:W2:Y:S01]  /*0fd0*/  LDG.E R6, desc[UR6][R6.64] ;  /* 0x0000000606067981 */ /* 0x000ea2000c1e1900 */
[----:B------:R-:W-:Y:S01]  /*0fe0*/  BSSY.RECONVERGENT B2, `(.L_x_24) ;  /* 0x000000e000027945 */ /* 0x000fe20003800200 */
[----:B----4-:R-:W-:-:S04]  /*0ff0*/  FFMA R14, R8, -R0, R13 ;  /* 0x80000000080e7223 */ /* 0x010fc8000000000d */
[----:B------:R-:W1:Y:S01]  /*1000*/  MUFU.RCP R2, R14 ;  /* 0x0000000e00027308 */ /* 0x000e620000001000 */
[----:B--2---:R-:W-:-:S07]  /*1010*/  FFMA R3, R6, -R0, R3 ;  /* 0x8000000006037223 */ /* 0x004fce0000000003 */
[----:B------:R-:W2:Y:S01]  /*1020*/  FCHK P0, R3, R14 ;  /* 0x0000000e03007302 */ /* 0x000ea20000000000 */
        /* <DEDUP_REMOVED lines=9> */
.L_x_25:
[----:B------:R-:W-:Y:S05]  /*10c0*/  BSYNC.RECONVERGENT B2 ;  /* 0x0000000000027941 */ /* 0x000fea0003800200 */
.L_x_24:
[----:B------:R-:W1:Y:S02]  /*10d0*/  LDC.64 R2, c[0x0][0x3a0] ;  /* 0x0000e800ff027b82 */ /* 0x000e640000000a00 */
[----:B-1----:R-:W-:-:S05]  /*10e0*/  IMAD.WIDE R2, R4, 0x4, R2 ;  /* 0x0000000404027825 */ /* 0x002fca00078e0202 */
[----:B------:R-:W-:Y:S01]  /*10f0*/  STG.E desc[UR6][R2.64], R0 ;  /* 0x0000000002007986 */ /* 0x000fe2000c101906 */
[----:B------:R-:W-:Y:S05]  /*1100*/  EXIT ;  /* 0x000000000000794d */ /* 0x000fea0003800000 */
.L_x_21:
[----:B-1----:R-:W1:Y:S01]  /*1110*/  LDC.64 R8, c[0x0][0x388] ;  /* 0x0000e200ff087b82 */ /* 0x002e620000000a00 */
[----:B----4-:R-:W-:-:S07]  /*1120*/  IADD3 R6, PT, PT, R4, -R5, RZ ;  /* 0x8000000504067210 */ /* 0x010fce0007ffe0ff */
[----:B------:R-:W2:Y:S01]  /*1130*/  LDC.64 R2, c[0x0][0x380] ;  /* 0x0000e000ff027b82 */ /* 0x000ea20000000a00 */
[----:B-1----:R-:W-:-:S05]  /*1140*/  IMAD.WIDE R8, R6, 0x4, R8 ;  /* 0x0000000406087825 */ /* 0x002fca00078e0208 */
        /* <DEDUP_REMOVED lines=15> */
.L_x_27:
[----:B------:R-:W-:Y:S05]  /*1240*/  BSYNC.RECONVERGENT B2 ;  /* 0x0000000000027941 */ /* 0x000fea0003800200 */
.L_x_26:
[----:B------:R-:W1:Y:S01]  /*1250*/  LDC.64 R10, c[0x0][0x390] ;  /* 0x0000e400ff0a7b82 */ /* 0x000e620000000a00 */
[----:B------:R-:W-:-:S06]  /*1260*/  IMAD.WIDE R8, R5, 0x4, R8 ;  /* 0x0000000405087825 */ /* 0x000fcc00078e0208 */
[----:B------:R-:W2:Y:S01]  /*1270*/  LDG.E R9, desc[UR6][R8.64] ;  /* 0x0000000608097981 */ /* 0x000ea2000c1e1900 */
[----:B------:R-:W3:Y:S01]  /*1280*/  LDC.64 R2, c[0x0][0x398] ;  /* 0x0000e600ff027b82 */ /* 0x000ee20000000a00 */
[----:B-1----:R-:W-:-:S06]  /*1290*/  IMAD.WIDE R10, R6, 0x4, R10 ;  /* 0x00000004060a7825 */ /* 0x002fcc00078e020a */
[----:B------:R-:W2:Y:S01]  /*12a0*/  LDG.E R10, desc[UR6][R10.64] ;  /* 0x000000060a0a7981 */ /* 0x000ea2000c1e1900 */
[----:B---3--:R-:W-:-:S04]  /*12b0*/  IMAD.WIDE R6, R6, 0x4, R2 ;  /* 0x0000000406067825 */ /* 0x008fc800078e0202 */
[----:B------:R-:W-:Y:S02]  /*12c0*/  IMAD.WIDE R12, R4, 0x4, R2 ;  /* 0x00000004040c7825 */ /* 0x000fe400078e0202 */
[----:B------:R-:W3:Y:S04]  /*12d0*/  LDG.E R6, desc[UR6][R6.64] ;  /* 0x0000000606067981 */ /* 0x000ee8000c1e1900 */
[----:B------:R-:W3:Y:S01]  /*12e0*/  LDG.E R3, desc[UR6][R12.64] ;  /* 0x000000060c037981 */ /* 0x000ee2000c1e1900 */
[----:B------:R-:W-:Y:S01]  /*12f0*/  BSSY.RECONVERGENT B2, `(.L_x_28) ;  /* 0x000000e000027945 */ /* 0x000fe20003800200 */
[----:B--2---:R-:W-:-:S04]  /*1300*/  FFMA R14, R10, -R0, R9 ;  /* 0x800000000a0e7223 */ /* 0x004fc80000000009 */
[----:B------:R-:W1:Y:S01]  /*1310*/  MUFU.RCP R2, R14 ;  /* 0x0000000e00027308 */ /* 0x000e620000001000 */
[----:B---3--:R-:W-:-:S07]  /*1320*/  FFMA R3, R6, -R0, R3 ;  /* 0x8000000006037223 */ /* 0x008fce0000000003 */
        /* <DEDUP_REMOVED lines=10> */
.L_x_29:
[----:B------:R-:W-:Y:S05]  /*13d0*/  BSYNC.RECONVERGENT B2 ;  /* 0x0000000000027941 */ /* 0x000fea0003800200 */
.L_x_28:
[----:B------:R-:W1:Y:S02]  /*13e0*/  LDC.64 R2, c[0x0][0x3a0] ;  /* 0x0000e800ff027b82 */ /* 0x000e640000000a00 */
[----:B-1----:R-:W-:-:S05]  /*13f0*/  IMAD.WIDE R2, R4, 0x4, R2 ;  /* 0x0000000404027825 */ /* 0x002fca00078e0202 */
[----:B------:R-:W-:Y:S01]  /*1400*/  STG.E desc[UR6][R2.64], R0 ;  /* 0x0000000002007986 */ /* 0x000fe2000c101906 */
[----:B------:R-:W-:Y:S05]  /*1410*/  EXIT ;  /* 0x000000000000794d */ /* 0x000fea0003800000 */
        .weak           $__internal_0_$__cuda_sm3x_div_rn_noftz_f32_slowpath
        .type           $__internal_0_$__cuda_sm3x_div_rn_noftz_f32_slowpath,@function
        .size           $__internal_0_$__cuda_sm3x_div_rn_noftz_f32_slowpath,(.L_x_44 - $__internal_0_$__cuda_sm3x_div_rn_noftz_f32_slowpath)
$__internal_0_$__cuda_sm3x_div_rn_noftz_f32_slowpath:
[----:B------:R-:W-:Y:S01]  /*1420*/  SHF.R.U32.HI R23, RZ, 0x17, R0 ;  /* 0x00000017ff177819 */ /* 0x000fe20000011600 */
[----:B------:R-:W-:Y:S01]  /*1430*/  BSSY.RECONVERGENT B0, `(.L_x_30) ;  /* 0x0000064000007945 */ /* 0x000fe20003800200 */
[----:B------:R-:W-:Y:S02]  /*1440*/  SHF.R.U32.HI R24, RZ, 0x17, R3 ;  /* 0x00000017ff187819 */ /* 0x000fe40000011603 */
[----:B------:R-:W-:Y:S02]  /*1450*/  LOP3.LUT R23, R23, 0xff, RZ, 0xc0, !PT ;  /* 0x000000ff17177812 */ /* 0x000fe400078ec0ff */
[----:B------:R-:W-:-:S03]  /*1460*/  LOP3.LUT R24, R24, 0xff, RZ, 0xc0, !PT ;  /* 0x000000ff18187812 */ /* 0x000fc600078ec0ff */
[----:B------:R-:W-:Y:S01]  /*1470*/  VIADD R26, R23, 0xffffffff ;  /* 0xffffffff171a7836 */ /* 0x000fe20000000000 */
[----:B------:R-:W-:-:S04]  /*1480*/  IADD3 R25, PT, PT, R24, -0x1, RZ ;  /* 0xffffffff18197810 */ /* 0x000fc80007ffe0ff */
[----:B------:R-:W-:-:S04]  /*1490*/  ISETP.GT.U32.AND P0, PT, R26, 0xfd, PT ;  /* 0x000000fd1a00780c */ /* 0x000fc80003f04070 */
[----:B------:R-:W-:-:S13]  /*14a0*/  ISETP.GT.U32.OR P0, PT, R25, 0xfd, P0 ;  /* 0x000000fd1900780c */ /* 0x000fda0000704470 */
[----:B------:R-:W-:Y:S01]  /*14b0*/  @!P0 MOV R25, RZ ;  /* 0x000000ff00198202 */ /* 0x000fe20000000f00 */
[----:B------:R-:W-:Y:S06]  /*14c0*/  @!P0 BRA `(.L_x_31) ;  /* 0x0000000000608947 */ /* 0x000fec0003800000 */
[----:B------:R-:W-:Y:S02]  /*14d0*/  FSETP.GTU.FTZ.AND P0, PT, |R3|, +INF , PT ;  /* 0x7f8000000300780b */ /* 0x000fe40003f1c200 */
[----:B------:R-:W-:-:S04]  /*14e0*/  FSETP.GTU.FTZ.AND P1, PT, |R0|, +INF , PT ;  /* 0x7f8000000000780b */ /* 0x000fc80003f3c200 */
[----:B------:R-:W-:-:S13]  /*14f0*/  PLOP3.LUT P0, PT, P0, P1, PT, 0xf8, 0x8f ;  /* 0x00000000008f781c */ /* 0x000fda0000703f70 */
[----:B------:R-:W-:Y:S05]  /*1500*/  @P0 BRA `(.L_x_32) ;  /* 0x0000000400540947 */ /* 0x000fea0003800000 */
[----:B------:R-:W-:-:S13]  /*1510*/  LOP3.LUT P0, RZ, R0, 0x7fffffff, R3, 0xc8, !PT ;  /* 0x7fffffff00ff7812 */ /* 0x000fda000780c803 */
[----:B------:R-:W-:Y:S05]  /*1520*/  @!P0 BRA `(.L_x_33) ;  /* 0x0000000400448947 */ /* 0x000fea0003800000 */
[C---:B------:R-:W-:Y:S02]  /*1530*/  FSETP.NEU.FTZ.AND P2, PT, |R3|.reuse, +INF , PT ;  /* 0x7f8000000300780b */ /* 0x040fe40003f5d200 */
[----:B------:R-:W-:Y:S02]  /*1540*/  FSETP.NEU.FTZ.AND P1, PT, |R0|, +INF , PT ;  /* 0x7f8000000000780b */ /* 0x000fe40003f3d200 */
[----:B------:R-:W-:-:S11]  /*1550*/  FSETP.NEU.FTZ.AND P0, PT, |R3|, +INF , PT ;  /* 0x7f8000000300780b */ /* 0x000fd60003f1d200 */
[----:B------:R-:W-:Y:S05]  /*1560*/  @!P1 BRA !P2, `(.L_x_33) ;  /* 0x0000000400349947 */ /* 0x000fea0005000000 */
[----:B------:R-:W-:-:S04]  /*1570*/  LOP3.LUT P2, RZ, R3, 0x7fffffff, RZ, 0xc0, !PT ;  /* 0x7fffffff03ff7812 */ /* 0x000fc8000784c0ff */
[----:B------:R-:W-:-:S13]  /*1580*/  PLOP3.LUT P1, PT, P1, P2, PT, 0x2f, 0xf2 ;  /* 0x0000000000f2781c */ /* 0x000fda0000f24577 */
[----:B------:R-:W-:Y:S05]  /*1590*/  @P1 BRA `(.L_x_34) ;  /* 0x0000000400201947 */ /* 0x000fea0003800000 */
[----:B------:R-:W-:-:S04]  /*15a0*/  LOP3.LUT P1, RZ, R0, 0x7fffffff, RZ, 0xc0, !PT ;  /* 0x7fffffff00ff7812 */ /* 0x000fc8000782c0ff */
[----:B------:R-:W-:-:S13]  /*15b0*/  PLOP3.LUT P0, PT, P0, P1, PT, 0x2f, 0xf2 ;  /* 0x0000000000f2781c */ /* 0x000fda0000702577 */
[----:B------:R-:W-:Y:S05]  /*15c0*/  @P0 BRA `(.L_x_35) ;  /* 0x0000000400080947 */ /* 0x000fea0003800000 */
[----:B------:R-:W-:Y:S02]  /*15d0*/  IADD3 R25, PT, PT, R24, -0x1, RZ ;  /* 0xffffffff18197810 */ /* 0x000fe40007ffe0ff */
[----:B------:R-:W-:Y:S02]  /*15e0*/  ISETP.GE.AND P1, PT, R26, RZ, PT ;  /* 0x000000ff1a00720c */ /* 0x000fe40003f26270 */
[----:B------:R-:W-:-:S11]  /*15f0*/  ISETP.GE.AND P0, PT, R25, RZ, PT ;  /* 0x000000ff1900720c */ /* 0x000fd60003f06270 */
[----:B------:R-:W-:Y:S02]  /*1600*/  @!P1 FFMA R0, R0, 1.84467440737095516160e+19, RZ ;  /* 0x5f80000000009823 */ /* 0x000fe400000000ff */
[----:B------:R-:W-:Y:S01]  /*1610*/  @P0 MOV R25, RZ ;  /* 0x000000ff00190202 */ /* 0x000fe20000000f00 */
[----:B------:R-:W-:Y:S01]  /*1620*/  @!P0 FFMA R3, R3, 1.84467440737095516160e+19, RZ ;  /* 0x5f80000003038823 */ /* 0x000fe200000000ff */
[----:B------:R-:W-:-:S05]  /*1630*/  @!P0 MOV R25, 0xffffffc0 ;  /* 0xffffffc000198802 */ /* 0x000fca0000000f00 */
[----:B------:R-:W-:-:S07]  /*1640*/  @!P1 VIADD R25, R25, 0x40 ;  /* 0x0000004019199836 */ /* 0x000fce0000000000 */
.L_x_31:
[----:B------:R-:W-:Y:S01]  /*1650*/  LEA R27, R23, 0xc0800000, 0x17 ;  /* 0xc0800000171b7811 */ /* 0x000fe200078eb8ff */
[----:B------:R-:W-:Y:S01]  /*1660*/  BSSY.RECONVERGENT B1, `(.L_x_36) ;  /* 0x0000036000017945 */ /* 0x000fe20003800200 */
[----:B------:R-:W-:Y:S02]  /*1670*/  IADD3 R24, PT, PT, R24, -0x7f, RZ ;  /* 0xffffff8118187810 */ /* 0x000fe40007ffe0ff */
[----:B------:R-:W-:Y:S02]  /*1680*/  IADD3 R26, PT, PT, -R27, R0, RZ ;  /* 0x000000001b1a7210 */ /* 0x000fe40007ffe1ff */
[C---:B------:R-:W-:Y:S01]  /*1690*/  IADD3 R28, PT, PT, R24.reuse, 0x7f, -R23 ;  /* 0x0000007f181c7810 */ /* 0x040fe20007ffe817 */
[----:B------:R-:W-:Y:S01]  /*16a0*/  IMAD R3, R24, -0x800000, R3 ;  /* 0xff80000018037824 */ /* 0x000fe200078e0203 */
[----:B------:R-:W0:Y:S01]  /*16b0*/  MUFU.RCP R0, R26 ;  /* 0x0000001a00007308 */ /* 0x000e220000001000 */
[----:B------:R-:W-:Y:S01]  /*16c0*/  FADD.FTZ R27, -R26, -RZ ;  /* 0x800000ff1a1b7221 */ /* 0x000fe20000010100 */
[----:B------:R-:W-:-:S03]  /*16d0*/  IADD3 R28, PT, PT, R28, R25, RZ ;  /* 0x000000191c1c7210 */ /* 0x000fc60007ffe0ff */
[----:B0-----:R-:W-:-:S04]  /*16e0*/  FFMA R29, R0, R27, 1 ;  /* 0x3f800000001d7423 */ /* 0x001fc8000000001b */
[----:B------:R-:W-:-:S04]  /*16f0*/  FFMA R0, R0, R29, R0 ;  /* 0x0000001d00007223 */ /* 0x000fc80000000000 */
[----:B------:R-:W-:-:S04]  /*1700*/  FFMA R24, R3, R0, RZ ;  /* 0x0000000003187223 */ /* 0x000fc800000000ff */
[----:B------:R-:W-:-:S04]  /*1710*/  FFMA R23, R27, R24, R3 ;  /* 0x000000181b177223 */ /* 0x000fc80000000003 */
[----:B------:R-:W-:-:S04]  /*1720*/  FFMA R24, R0, R23, R24 ;  /* 0x0000001700187223 */ /* 0x000fc80000000018 */
[----:B------:R-:W-:-:S04]  /*1730*/  FFMA R23, R27, R24, R3 ;  /* 0x000000181b177223 */ /* 0x000fc80000000003 */
[----:B------:R-:W-:-:S05]  /*1740*/  FFMA R3, R0, R23, R24 ;  /* 0x0000001700037223 */ /* 0x000fca0000000018 */
[----:B------:R-:W-:-:S04]  /*1750*/  SHF.R.U32.HI R25, RZ, 0x17, R3 ;  /* 0x00000017ff197819 */ /* 0x000fc80000011603 */
[----:B------:R-:W-:-:S04]  /*1760*/  LOP3.LUT R25, R25, 0xff, RZ, 0xc0, !PT ;  /* 0x000000ff19197812 */ /* 0x000fc800078ec0ff */
[----:B------:R-:W-:-:S04]  /*1770*/  IADD3 R26, PT, PT, R25, R28, RZ ;  /* 0x0000001c191a7210 */ /* 0x000fc80007ffe0ff */
[----:B------:R-:W-:-:S04]  /*1780*/  IADD3 R25, PT, PT, R26, -0x1, RZ ;  /* 0xffffffff1a197810 */ /* 0x000fc80007ffe0ff */
[----:B------:R-:W-:-:S13]  /*1790*/  ISETP.GE.U32.AND P0, PT, R25, 0xfe, PT ;  /* 0x000000fe1900780c */ /* 0x000fda0003f06070 */
[----:B------:R-:W-:Y:S05]  /*17a0*/  @!P0 BRA `(.L_x_37) ;  /* 0x0000000000808947 */ /* 0x000fea0003800000 */
[----:B------:R-:W-:-:S13]  /*17b0*/  ISETP.GT.AND P0, PT, R26, 0xfe, PT ;  /* 0x000000fe1a00780c */ /* 0x000fda0003f04270 */
[----:B------:R-:W-:Y:S05]  /*17c0*/  @P0 BRA `(.L_x_38) ;  /* 0x00000000006c0947 */ /* 0x000fea0003800000 */
[----:B------:R-:W-:-:S13]  /*17d0*/  ISETP.GE.AND P0, PT, R26, 0x1, PT ;  /* 0x000000011a00780c */ /* 0x000fda0003f06270 */
[----:B------:R-:W-:Y:S05]  /*17e0*/  @P0 BRA `(.L_x_39) ;  /* 0x0000000000740947 */ /* 0x000fea0003800000 */
[----:B------:R-:W-:Y:S02]  /*17f0*/  ISETP.GE.AND P0, PT, R26, -0x18, PT ;  /* 0xffffffe81a00780c */ /* 0x000fe40003f06270 */
[----:B------:R-:W-:-:S11]  /*1800*/  LOP3.LUT R3, R3, 0x80000000, RZ, 0xc0, !PT ;  /* 0x8000000003037812 */ /* 0x000fd600078ec0ff */
[----:B------:R-:W-:Y:S05]  /*1810*/  @!P0 BRA `(.L_x_39) ;  /* 0x0000000000688947 */ /* 0x000fea0003800000 */
[CCC-:B------:R-:W-:Y:S01]  /*1820*/  FFMA.RZ R25, R0.reuse, R23.reuse, R24.reuse ;  /* 0x0000001700197223 */ /* 0x1c0fe2000000c018 */
[CCC-:B------:R-:W-:Y:S01]  /*1830*/  FFMA.RP R27, R0.reuse, R23.reuse, R24.reuse ;  /* 0x00000017001b7223 */ /* 0x1c0fe20000008018 */
[----:B------:R-:W-:Y:S01]  /*1840*/  FFMA.RM R0, R0, R23, R24 ;  /* 0x0000001700007223 */ /* 0x000fe20000004018 */
[C---:B------:R-:W-:Y:S01]  /*1850*/  VIADD R23, R26.reuse, 0x20 ;  /* 0x000000201a177836 */ /* 0x040fe20000000000 */
[C---:B------:R-:W-:Y:S02]  /*1860*/  ISETP.NE.AND P2, PT, R26.reuse, RZ, PT ;  /* 0x000000ff1a00720c */ /* 0x040fe40003f45270 */
[----:B------:R-:W-:Y:S02]  /*1870*/  LOP3.LUT R24, R25, 0x7fffff, RZ, 0xc0, !PT ;  /* 0x007fffff19187812 */ /* 0x000fe400078ec0ff */
[----:B------:R-:W-:Y:S02]  /*1880*/  ISETP.NE.AND P1, PT, R26, RZ, PT ;  /* 0x000000ff1a00720c */ /* 0x000fe40003f25270 */
[----:B------:R-:W-:-:S02]  /*1890*/  LOP3.LUT R24, R24, 0x800000, RZ, 0xfc, !PT ;  /* 0x0080000018187812 */ /* 0x000fc400078efcff */
[----:B------:R-:W-:Y:S02]  /*18a0*/  IADD3 R26, PT, PT, -R26, RZ, RZ ;  /* 0x000000ff1a1a7210 */ /* 0x000fe40007ffe1ff */
[----:B------:R-:W-:Y:S02]  /*18b0*/  SHF.L.U32 R23, R24, R23, RZ ;  /* 0x0000001718177219 */ /* 0x000fe400000006ff */
[----:B------:R-:W-:Y:S02]  /*18c0*/  FSETP.NEU.FTZ.AND P0, PT, R27, R0, PT ;  /* 0x000000001b00720b */ /* 0x000fe40003f1d000 */
[----:B------:R-:W-:Y:S02]  /*18d0*/  SEL R25, R26, RZ, P2 ;  /* 0x000000ff1a197207 */ /* 0x000fe40001000000 */
[----:B------:R-:W-:Y:S02]  /*18e0*/  ISETP.NE.AND P1, PT, R23, RZ, P1 ;  /* 0x000000ff1700720c */ /* 0x000fe40000f25270 */
[----:B------:R-:W-:-:S02]  /*18f0*/  SHF.R.U32.HI R25, RZ, R25, R24 ;  /* 0x00000019ff197219 */ /* 0x000fc40000011618 */
[----:B------:R-:W-:Y:S02]  /*1900*/  PLOP3.LUT P0, PT, P0, P1, PT, 0xf8, 0x8f ;  /* 0x00000000008f781c */ /* 0x000fe40000703f70 */
[----:B------:R-:W-:Y:S02]  /*1910*/  SHF.R.U32.HI R23, RZ, 0x1, R25 ;  /* 0x00000001ff177819 */ /* 0x000fe40000011619 */
[----:B------:R-:W-:-:S04]  /*1920*/  SEL R0, RZ, 0x1, !P0 ;  /* 0x00000001ff007807 */ /* 0x000fc80004000000 */
[----:B------:R-:W-:-:S04]  /*1930*/  LOP3.LUT R0, R0, 0x1, R23, 0xf8, !PT ;  /* 0x0000000100007812 */ /* 0x000fc800078ef817 */
[----:B------:R-:W-:-:S04]  /*1940*/  LOP3.LUT R0, R0, R25, RZ, 0xc0, !PT ;  /* 0x0000001900007212 */ /* 0x000fc800078ec0ff */
[----:B------:R-:W-:-:S04]  /*1950*/  IADD3 R0, PT, PT, R23, R0, RZ ;  /* 0x0000000017007210 */ /* 0x000fc80007ffe0ff */
[----:B------:R-:W-:Y:S01]  /*1960*/  LOP3.LUT R3, R0, R3, RZ, 0xfc, !PT ;  /* 0x0000000300037212 */ /* 0x000fe200078efcff */
[----:B------:R-:W-:Y:S06]  /*1970*/  BRA `(.L_x_39) ;  /* 0x0000000000107947 */ /* 0x000fec0003800000 */
.L_x_38:
[----:B------:R-:W-:-:S04]  /*1980*/  LOP3.LUT R3, R3, 0x80000000, RZ, 0xc0, !PT ;  /* 0x8000000003037812 */ /* 0x000fc800078ec0ff */
[----:B------:R-:W-:Y:S01]  /*1990*/  LOP3.LUT R3, R3, 0x7f800000, RZ, 0xfc, !PT ;  /* 0x7f80000003037812 */ /* 0x000fe200078efcff */
[----:B------:R-:W-:Y:S06]  /*19a0*/  BRA `(.L_x_39) ;  /* 0x0000000000047947 */ /* 0x000fec0003800000 */
.L_x_37:
[----:B------:R-:W-:-:S07]  /*19b0*/  LEA R3, R28, R3, 0x17 ;  /* 0x000000031c037211 */ /* 0x000fce00078eb8ff */
.L_x_39:
[----:B------:R-:W-:Y:S05]  /*19c0*/  BSYNC.RECONVERGENT B1 ;  /* 0x0000000000017941 */ /* 0x000fea0003800200 */
.L_x_36:
[----:B------:R-:W-:Y:S01]  /*19d0*/  MOV R0, R3 ;  /* 0x0000000300007202 */ /* 0x000fe20000000f00 */
[----:B------:R-:W-:Y:S06]  /*19e0*/  BRA `(.L_x_40) ;  /* 0x0000000000207947 */ /* 0x000fec0003800000 */
.L_x_35:
[----:B------:R-:W-:-:S04]  /*19f0*/  LOP3.LUT R0, R0, 0x80000000, R3, 0x48, !PT ;  /* 0x8000000000007812 */ /* 0x000fc800078e4803 */
[----:B------:R-:W-:Y:S01]  /*1a00*/  LOP3.LUT R0, R0, 0x7f800000, RZ, 0xfc, !PT ;  /* 0x7f80000000007812 */ /* 0x000fe200078efcff */
[----:B------:R-:W-:Y:S06]  /*1a10*/  BRA `(.L_x_40) ;  /* 0x0000000000147947 */ /* 0x000fec0003800000 */
.L_x_34:
[----:B------:R-:W-:Y:S01]  /*1a20*/  LOP3.LUT R0, R0, 0x80000000, R3, 0x48, !PT ;  /* 0x8000000000007812 */ /* 0x000fe200078e4803 */
[----:B------:R-:W-:Y:S06]  /*1a30*/  BRA `(.L_x_40) ;  /* 0x00000000000c7947 */ /* 0x000fec0003800000 */
.L_x_33:
[----:B------:R-:W0:Y:S01]  /*1a40*/  MUFU.RSQ R0, -QNAN ;  /* 0xffc0000000007908 */ /* 0x000e220000001400 */
[----:B------:R-:W-:Y:S05]  /*1a50*/  BRA `(.L_x_40) ;  /* 0x0000000000047947 */ /* 0x000fea0003800000 */
.L_x_32:
[----:B------:R-:W-:-:S07]  /*1a60*/  FADD.FTZ R0, R3, R0 ;  /* 0x0000000003007221 */ /* 0x000fce0000010000 */
.L_x_40:
[----:B------:R-:W-:Y:S05]  /*1a70*/  BSYNC.RECONVERGENT B0 ;  /* 0x0000000000007941 */ /* 0x000fea0003800200 */
.L_x_30:
[----:B------:R-:W-:-:S04]  /*1a80*/  HFMA2 R3, -RZ, RZ, 0, 0 ;  /* 0x00000000ff037431 */ /* 0x000fc800000001ff */
[----:B0-----:R-:W-:Y:S05]  /*1a90*/  RET.REL.NODEC R2 `(_Z12Solve_KernelPfS_S_S_S_ii) ;  /* 0xffffffe402587950 */ /* 0x001fea0003c3ffff */
.L_x_41:
[----:B------:R-:W-:-:S00]  /*1aa0*/  BRA `(.L_x_41) ;  /* 0xfffffffc00fc7947 */ /* 0x000fc0000383ffff */
[----:B------:R-:W-:-:S00]  /*1ab0*/  NOP ;  /* 0x0000000000007918 */ /* 0x000fc00000000000 */
        /* <DEDUP_REMOVED lines=12> */
.L_x_44:


//--------------------- .text._Z10list_printiPf   --------------------------
	.section	.text._Z10list_printiPf,"ax",@progbits
	.align	128
        .global         _Z10list_printiPf
        .type           _Z10list_printiPf,@function
        .size           _Z10list_printiPf,(.L_x_46 - _Z10list_printiPf)
        .other          _Z10list_printiPf,@"STO_CUDA_ENTRY STV_DEFAULT"
_Z10list_printiPf:
.text._Z10list_printiPf:
[----:B------:R-:W0:Y:S01]  /*0000*/  LDC R1, c[0x0][0x37c] ;  /* 0x0000df00ff017b82 */ /* 0x000e220000000800 */
[----:B------:R-:W1:Y:S01]  /*0010*/  S2R R5, SR_TID.X ;  /* 0x0000000000057919 */ /* 0x000e620000002100 */
[----:B------:R-:W2:Y:S06]  /*0020*/  LDCU UR6, c[0x0][0x2fc] ;  /* 0x00005f80ff0677ac */ /* 0x000eac0008000800 */
[----:B------:R-:W1:Y:S01]  /*0030*/  S2UR UR7, SR_CTAID.X ;  /* 0x00000000000779c3 */ /* 0x000e620000002500 */
[----:B0-----:R-:W-:Y:S01]  /*0040*/  VIADD R1, R1, 0xfffffff0 ;  /* 0xfffffff001017836 */ /* 0x001fe20000000000 */
[----:B------:R-:W0:Y:S06]  /*0050*/  LDCU.64 UR4, c[0x0][0x358] ;  /* 0x00006b00ff0477ac */ /* 0x000e2c0008000a00 */
[----:B------:R-:W3:Y:S01]  /*0060*/  LDC.64 R2, c[0x0][0x388] ;  /* 0x0000e200ff027b82 */ /* 0x000ee20000000a00 */
[----:B------:R-:W-:Y:S01]  /*0070*/  MOV R10, 0x8 ;  /* 0x00000008000a7802 */ /* 0x000fe20000000f00 */
[----:B------:R-:W4:Y:S06]  /*0080*/  LDCU.64 UR8, c[0x4][URZ] ;  /* 0x01000000ff0877ac */ /* 0x000f2c0008000a00 */
[----:B------:R-:W1:Y:S02]  /*0090*/  LDC R0, c[0x0][0x360] ;  /* 0x0000d800ff007b82 */ /* 0x000e640000000800 */
[----:B-1----:R-:W-:-:S04]  /*00a0*/  IMAD R0, R0, UR7, R5 ;  /* 0x0000000700007c24 */ /* 0x002fc8000f8e0205 */
[----:B---3--:R-:W-:-:S06]  /*00b0*/  IMAD.WIDE R2, R0, 0x4, R2 ;  /* 0x0000000400027825 */ /* 0x008fcc00078e0202 */
[----:B0-----:R-:W3:Y:S01]  /*00c0*/  LDG.E R2, desc[UR4][R2.64] ;  /* 0x0000000402027981 */ /* 0x001ee2000c1e1900 */
[----:B------:R-:W0:Y:S01]  /*00d0*/  LDCU UR4, c[0x0][0x2f8] ;  /* 0x00005f00ff0477ac */ /* 0x000e220008000800 */
[----:B------:R-:W1:Y:S01]  /*00e0*/  LDC.64 R10, c[0x4][R10] ;  /* 0x010000000a0a7b82 */ /* 0x000e620000000a00 */
[----:B----4-:R-:W-:Y:S01]  /*00f0*/  IMAD.U32 R4, RZ, RZ, UR8 ;  /* 0x00000008ff047e24 */ /* 0x010fe2000f8e00ff */
[----:B------:R4:W-:Y:S01]  /*0100*/  STL [R1], R0 ;  /* 0x0000000001007387 */ /* 0x0009e20000100800 */
[----:B------:R-:W-:Y:S02]  /*0110*/  MOV R5, UR9 ;  /* 0x0000000900057c02 */ /* 0x000fe40008000f00 */
[----:B0-----:R-:W-:-:S04]  /*0120*/  IADD3 R6, P0, PT, R1, UR4, RZ ;  /* 0x0000000401067c10 */ /* 0x001fc8000ff1e0ff */
[----:B--2---:R-:W-:Y:S01]  /*0130*/  IADD3.X R7, PT, PT, RZ, UR6, RZ, P0, !PT ;  /* 0x00000006ff077c10 */ /* 0x004fe200087fe4ff */
[----:B---3--:R-:W0:Y:S02]  /*0140*/  F2F.F64.F32 R8, R2 ;  /* 0x0000000200087310 */ /* 0x008e240000201800 */
[----:B01----:R4:W-:Y:S06]  /*0150*/  STL.64 [R1+0x8], R8 ;  /* 0x0000080801007387 */ /* 0x0039ec0000100a00 */
[----:B------:R-:W-:-:S07]  /*0160*/  LEPC R20, `(.L_x_42) ;  /* 0x000000001014794e */ /* 0x000fce0000000000 */
[----:B----4-:R-:W-:Y:S05]  /*0170*/  CALL.ABS.NOINC R10 ;  /* 0x000000000a007343 */ /* 0x010fea0003c00000 */
.L_x_42:
[----:B------:R-:W-:Y:S05]  /*0180*/  EXIT ;  /* 0x000000000000794d */ /* 0x000fea0003800000 */
.L_x_43:
        /* <DEDUP_REMOVED lines=15> */
.L_x_46:


//--------------------- .nv.global.init           --------------------------
	.section	.nv.global.init,"aw",@progbits
.nv.global.init:
	.type		$str,@object
	.size		$str,(.L_0 - $str)
$str:
        /*0000*/ 	.byte	0x54, 0x68, 0x72, 0x65, 0x61, 0x64, 0x20, 0x25, 0x69, 0x20, 0x73, 0x68, 0x6f, 0x77, 0x73, 0x20
        /*0010*/ 	.byte	0x25, 0x66, 0x20, 0x0a, 0x00
.L_0:


//--------------------- .nv.shared.reserved.0     --------------------------
	.section	.nv.shared.reserved.0,"aw",@nobits
	.weak		__nv_reservedSMEM_offset_0_alias
	.size		__nv_reservedSMEM_offset_0_alias, 0, 64
	.other		__nv_reservedSMEM_offset_0_alias,@"STO_CUDA_RESERVED_SHARED STV_DEFAULT"
__nv_reservedSMEM_offset_0_alias:
	.zero		0
	.zero		64


//--------------------- .nv.constant0._Z12Solve_KernelPfS_S_S_S_ii --------------------------
	.section	.nv.constant0._Z12Solve_KernelPfS_S_S_S_ii,"a",@progbits
	.sectionflags	@""
	.align	4
.nv.constant0._Z12Solve_KernelPfS_S_S_S_ii:
	.zero		944


//--------------------- .nv.constant0._Z10list_printiPf --------------------------
	.section	.nv.constant0._Z10list_printiPf,"a",@progbits
	.sectionflags	@""
	.align	4
.nv.constant0._Z10list_printiPf:
	.zero		912


//--------------------- SYMBOLS --------------------------

	.type		.nv.reservedSmem.offset0,@object
	.size		.nv.reservedSmem.offset0,0x4
	.type		vprintf,@function
